// auto-generated by cutlass_sweep.gemm — config: {"arch": "sm_100", "cluster_m": 2, "cluster_n": 4, "dtype": "e4m3", "dtype_b": "e4m3", "layout": "nt", "stages": 0, "tile_k": 32, "tile_m": 256, "tile_n": 128}
#include "cutlass/cutlass.h"
#include "cutlass/gemm/collective/collective_builder.hpp"
#include "cutlass/gemm/device/gemm_universal_adapter.h"
#include "cutlass/gemm/kernel/gemm_universal.hpp"
#include "cutlass/epilogue/collective/collective_builder.hpp"

using ElemA = cutlass::float_e4m3_t;
using ElemB = cutlass::float_e4m3_t;
using ElemCD = cutlass::float_e4m3_t;
using Acc  = float;
using TileShape    = cute::Shape<cute::_256, cute::_128, cute::_32>;
using ClusterShape = cute::Shape<cute::_2, cute::_4, cute::_1>;

using CollectiveEpilogue = typename cutlass::epilogue::collective::CollectiveBuilder<
    cutlass::arch::Sm100, cutlass::arch::OpClassTensorOp,
    TileShape, ClusterShape,
    cutlass::epilogue::collective::EpilogueTileAuto,
    Acc, Acc,
    ElemCD, cutlass::layout::RowMajor, 128 / cutlass::sizeof_bits<ElemCD>::value,
    ElemCD, cutlass::layout::RowMajor, 128 / cutlass::sizeof_bits<ElemCD>::value,
    cutlass::epilogue::collective::EpilogueScheduleAuto
  >::CollectiveOp;

using CollectiveMainloop = typename cutlass::gemm::collective::CollectiveBuilder<
    cutlass::arch::Sm100, cutlass::arch::OpClassTensorOp,
    ElemA, cutlass::layout::RowMajor, 128 / cutlass::sizeof_bits<ElemA>::value,
    ElemB, cutlass::layout::ColumnMajor, 128 / cutlass::sizeof_bits<ElemB>::value,
    Acc,
    TileShape, ClusterShape,
    cutlass::gemm::collective::StageCountAutoCarveout<static_cast<int>(sizeof(typename CollectiveEpilogue::SharedStorage))>,
    cutlass::gemm::collective::KernelScheduleAuto
  >::CollectiveOp;

using GemmKernel = cutlass::gemm::kernel::GemmUniversal<
    cute::Shape<int,int,int,int>,
    CollectiveMainloop,
    CollectiveEpilogue
>;
using Gemm = cutlass::gemm::device::GemmUniversalAdapter<GemmKernel>;

// Force the device kernel symbol into the cubin without needing a host main.
auto* _anchor = &cutlass::device_kernel<GemmKernel>;


// ===== COMPILED SASS (sm_100a) =====

	.target	sm_100a

	.elftype	@"ET_EXEC"


//--------------------- .note.nv.tkinfo           --------------------------
	.section	.note.nv.tkinfo,"",@"SHT_NOTE"
	.sectionflags	@"SHF_NOTE_NV_TKINFO"
	.tkinfo
        /*0018*/ 	.word	0x00000002
        /*0030*/ 	.string	""
        /*0030*/ 	.string	"ptxas"
        /*0030*/ 	.string	"Cuda compilation tools, release 13.0, V13.0.88"
        /*0030*/ 	.string	"Build cuda_13.0.r13.0/compiler.36424714_0"
        /*0030*/ 	.string	"-arch sm_100a -m 64 "



//--------------------- .note.nv.cuinfo           --------------------------
	.section	.note.nv.cuinfo,"",@"SHT_NOTE"
	.sectionflags	@"SHF_NOTE_NV_CUINFO"
        /*0018*/ 	.short	0x0002
        /*001a*/ 	.short	0x0064
        /*001c*/ 	.short	0x0082
	.zero		2


//--------------------- .nv.info                  --------------------------
	.section	.nv.info,"",@"SHT_CUDA_INFO"
	.align	4


	//----- nvinfo : EIATTR_REGCOUNT
	.align		4
        /*0000*/ 	.byte	0x04, 0x2f
        /*0002*/ 	.short	(.L_19 - .L_18)
	.align		4
.L_18:
        /*0004*/ 	.word	index@(_ZN7cutlass13device_kernelINS_4gemm6kernel13GemmUniversalIN4cute5tupleIJiiiiEEENS1_10collective13CollectiveMmaINS1_35MainloopSm100TmaUmmaWarpSpecializedILi32ELi2ELi4ENS5_IJNS4_1CILi2EEENSA_ILi4EEENSA_ILi1EEEEEEEENS5_IJNSA_ILi256EEENSA_ILi128EEENSA_ILi32EEEEEENS_12float_e4m3_tENS5_IJlSD_lEEESK_SL_NS4_8TiledMMAINS4_8MMA_AtomIJNS4_10MMA_TraitsINS4_25SM100_MMA_F8F6F4_2x1SM_SSEJSK_SK_fSG_SH_NS4_17integral_constantINS4_4UMMA5MajorELSS_0EEEST_NSQ_INSR_7ScaleInELSU_0EEESV_EEEEEENS4_6LayoutINS5_IJSD_SD_SD_EEENS5_IJNSA_ILi0EEES10_S10_EEEEENS5_IJNS4_10UnderscoreES13_S13_EEEEENS4_28SM100_TMA_2SM_LOAD_MULTICASTENS4_14ComposedLayoutINS4_7SwizzleILi1ELi4ELi3EEENS4_18smem_ptr_flag_bitsILi8EEENSY_INS5_IJNSA_ILi8EEESI_EEENS5_IJSI_SD_EEEEEEEvNS4_8identityENS4_18SM100_TMA_2SM_LOADES1G_vS1H_EENS_8epilogue10collective18CollectiveEpilogueINS1K_23Sm100TmaWarpSpecializedILi2ELi2ELi64ELb0ELb0EEEJNS5_IJSH_SH_SI_EEENS5_IJNSY_ISH_SD_EENSY_INSA_ILi64EEESD_EEEEESK_SL_SK_SL_NS1K_6fusion15FusionCallbacksIS1O_NS1U_17LinearCombinationISK_fSK_fLNS_15FloatRoundStyleE2EEES1P_S1T_JEEENS4_5SM1004TMEM4LOAD26SM100_TMEM_LOAD_32dp32b64xENS4_13SM90_TMA_LOADENS17_INS18_ILi2ELi4ELi3EEES1B_NSY_INS5_IJS1C_S1R_EEENS5_IJS1R_SD_EEEEEEENS4_39AutoVectorizingCopyWithAssumedAlignmentILi128EEENS4_14SM90_TMA_STOREES29_S2B_S2B_EEEvvEEEEvNT_6ParamsE)
        /*0008*/ 	.word	0x000000d0


	//----- nvinfo : EIATTR_FRAME_SIZE
	.align		4
.L_19:
        /*000c*/ 	.byte	0x04, 0x11
        /*000e*/ 	.short	(.L_21 - .L_20)
	.align		4
.L_20:
        /*0010*/ 	.word	index@($__internal_2_$__cuda_sm10x_tcgen05_guardrail_trap_unallocated_columns_being_dealloced)
        /*0014*/ 	.word	0x00000000


	//----- nvinfo : EIATTR_FRAME_SIZE
	.align		4
.L_21:
        /*0018*/ 	.byte	0x04, 0x11
        /*001a*/ 	.short	(.L_23 - .L_22)
	.align		4
.L_22:
        /*001c*/ 	.word	index@($__internal_1_$__cuda_sm10x_tcgen05_guardrail_trap_phase_invalid_during_alloc)
        /*0020*/ 	.word	0x00000000


	//----- nvinfo : EIATTR_FRAME_SIZE
	.align		4
.L_23:
        /*0024*/ 	.byte	0x04, 0x11
        /*0026*/ 	.short	(.L_25 - .L_24)
	.align		4
.L_24:
        /*0028*/ 	.word	index@($__internal_0_$__cuda_sm10x_tcgen05_guardrail_trap_col_being_dealloced_not_returned_by_alloc)
        /*002c*/ 	.word	0x00000000


	//----- nvinfo : EIATTR_FRAME_SIZE
	.align		4
.L_25:
        /*0030*/ 	.byte	0x04, 0x11
        /*0032*/ 	.short	(.L_27 - .L_26)
	.align		4
.L_26:
        /*0034*/ 	.word	index@(_ZN7cutlass13device_kernelINS_4gemm6kernel13GemmUniversalIN4cute5tupleIJiiiiEEENS1_10collective13CollectiveMmaINS1_35MainloopSm100TmaUmmaWarpSpecializedILi32ELi2ELi4ENS5_IJNS4_1CILi2EEENSA_ILi4EEENSA_ILi1EEEEEEEENS5_IJNSA_ILi256EEENSA_ILi128EEENSA_ILi32EEEEEENS_12float_e4m3_tENS5_IJlSD_lEEESK_SL_NS4_8TiledMMAINS4_8MMA_AtomIJNS4_10MMA_TraitsINS4_25SM100_MMA_F8F6F4_2x1SM_SSEJSK_SK_fSG_SH_NS4_17integral_constantINS4_4UMMA5MajorELSS_0EEEST_NSQ_INSR_7ScaleInELSU_0EEESV_EEEEEENS4_6LayoutINS5_IJSD_SD_SD_EEENS5_IJNSA_ILi0EEES10_S10_EEEEENS5_IJNS4_10UnderscoreES13_S13_EEEEENS4_28SM100_TMA_2SM_LOAD_MULTICASTENS4_14ComposedLayoutINS4_7SwizzleILi1ELi4ELi3EEENS4_18smem_ptr_flag_bitsILi8EEENSY_INS5_IJNSA_ILi8EEESI_EEENS5_IJSI_SD_EEEEEEEvNS4_8identityENS4_18SM100_TMA_2SM_LOADES1G_vS1H_EENS_8epilogue10collective18CollectiveEpilogueINS1K_23Sm100TmaWarpSpecializedILi2ELi2ELi64ELb0ELb0EEEJNS5_IJSH_SH_SI_EEENS5_IJNSY_ISH_SD_EENSY_INSA_ILi64EEESD_EEEEESK_SL_SK_SL_NS1K_6fusion15FusionCallbacksIS1O_NS1U_17LinearCombinationISK_fSK_fLNS_15FloatRoundStyleE2EEES1P_S1T_JEEENS4_5SM1004TMEM4LOAD26SM100_TMEM_LOAD_32dp32b64xENS4_13SM90_TMA_LOADENS17_INS18_ILi2ELi4ELi3EEES1B_NSY_INS5_IJS1C_S1R_EEENS5_IJS1R_SD_EEEEEEENS4_39AutoVectorizingCopyWithAssumedAlignmentILi128EEENS4_14SM90_TMA_STOREES29_S2B_S2B_EEEvvEEEEvNT_6ParamsE)
        /*0038*/ 	.word	0x00000000


	//----- nvinfo : EIATTR_MIN_STACK_SIZE
	.align		4
.L_27:
        /*003c*/ 	.byte	0x04, 0x12
        /*003e*/ 	.short	(.L_29 - .L_28)
	.align		4
.L_28:
        /*0040*/ 	.word	index@(_ZN7cutlass13device_kernelINS_4gemm6kernel13GemmUniversalIN4cute5tupleIJiiiiEEENS1_10collective13CollectiveMmaINS1_35MainloopSm100TmaUmmaWarpSpecializedILi32ELi2ELi4ENS5_IJNS4_1CILi2EEENSA_ILi4EEENSA_ILi1EEEEEEEENS5_IJNSA_ILi256EEENSA_ILi128EEENSA_ILi32EEEEEENS_12float_e4m3_tENS5_IJlSD_lEEESK_SL_NS4_8TiledMMAINS4_8MMA_AtomIJNS4_10MMA_TraitsINS4_25SM100_MMA_F8F6F4_2x1SM_SSEJSK_SK_fSG_SH_NS4_17integral_constantINS4_4UMMA5MajorELSS_0EEEST_NSQ_INSR_7ScaleInELSU_0EEESV_EEEEEENS4_6LayoutINS5_IJSD_SD_SD_EEENS5_IJNSA_ILi0EEES10_S10_EEEEENS5_IJNS4_10UnderscoreES13_S13_EEEEENS4_28SM100_TMA_2SM_LOAD_MULTICASTENS4_14ComposedLayoutINS4_7SwizzleILi1ELi4ELi3EEENS4_18smem_ptr_flag_bitsILi8EEENSY_INS5_IJNSA_ILi8EEESI_EEENS5_IJSI_SD_EEEEEEEvNS4_8identityENS4_18SM100_TMA_2SM_LOADES1G_vS1H_EENS_8epilogue10collective18CollectiveEpilogueINS1K_23Sm100TmaWarpSpecializedILi2ELi2ELi64ELb0ELb0EEEJNS5_IJSH_SH_SI_EEENS5_IJNSY_ISH_SD_EENSY_INSA_ILi64EEESD_EEEEESK_SL_SK_SL_NS1K_6fusion15FusionCallbacksIS1O_NS1U_17LinearCombinationISK_fSK_fLNS_15FloatRoundStyleE2EEES1P_S1T_JEEENS4_5SM1004TMEM4LOAD26SM100_TMEM_LOAD_32dp32b64xENS4_13SM90_TMA_LOADENS17_INS18_ILi2ELi4ELi3EEES1B_NSY_INS5_IJS1C_S1R_EEENS5_IJS1R_SD_EEEEEEENS4_39AutoVectorizingCopyWithAssumedAlignmentILi128EEENS4_14SM90_TMA_STOREES29_S2B_S2B_EEEvvEEEEvNT_6ParamsE)
        /*0044*/ 	.word	0x00000000
.L_29:


//--------------------- .nv.compat                --------------------------
	.section	.nv.compat,"",@"SHT_CUDA_COMPAT_INFO"
	.align	4
        /*0000*/ 	.byte	0x02, 0x09, 0x01, 0x00, 0x02, 0x02, 0x02, 0x00, 0x02, 0x05, 0x05, 0x00, 0x03, 0x07, 0x01, 0x01
        /*0010*/ 	.byte	0x02, 0x03, 0x01, 0x00, 0x02, 0x06, 0x01, 0x00, 0x04, 0x0b, 0x08, 0x00, 0x09, 0x00, 0x00, 0x00
        /*0020*/ 	.byte	0x00, 0x00, 0x00, 0x00


//--------------------- .nv.info._ZN7cutlass13device_kernelINS_4gemm6kernel13GemmUniversalIN4cute5tupleIJiiiiEEENS1_10collective13CollectiveMmaINS1_35MainloopSm100TmaUmmaWarpSpecializedILi32ELi2ELi4ENS5_IJNS4_1CILi2EEENSA_ILi4EEENSA_ILi1EEEEEEEENS5_IJNSA_ILi256EEENSA_ILi128EEENSA_ILi32EEEEEENS_12float_e4m3_tENS5_IJlSD_lEEESK_SL_NS4_8TiledMMAINS4_8MMA_AtomIJNS4_10MMA_TraitsINS4_25SM100_MMA_F8F6F4_2x1SM_SSEJSK_SK_fSG_SH_NS4_17integral_constantINS4_4UMMA5MajorELSS_0EEEST_NSQ_INSR_7ScaleInELSU_0EEESV_EEEEEENS4_6LayoutINS5_IJSD_SD_SD_EEENS5_IJNSA_ILi0EEES10_S10_EEEEENS5_IJNS4_10UnderscoreES13_S13_EEEEENS4_28SM100_TMA_2SM_LOAD_MULTICASTENS4_14ComposedLayoutINS4_7SwizzleILi1ELi4ELi3EEENS4_18smem_ptr_flag_bitsILi8EEENSY_INS5_IJNSA_ILi8EEESI_EEENS5_IJSI_SD_EEEEEEEvNS4_8identityENS4_18SM100_TMA_2SM_LOADES1G_vS1H_EENS_8epilogue10collective18CollectiveEpilogueINS1K_23Sm100TmaWarpSpecializedILi2ELi2ELi64ELb0ELb0EEEJNS5_IJSH_SH_SI_EEENS5_IJNSY_ISH_SD_EENSY_INSA_ILi64EEESD_EEEEESK_SL_SK_SL_NS1K_6fusion15FusionCallbacksIS1O_NS1U_17LinearCombinationISK_fSK_fLNS_15FloatRoundStyleE2EEES1P_S1T_JEEENS4_5SM1004TMEM4LOAD26SM100_TMEM_LOAD_32dp32b64xENS4_13SM90_TMA_LOADENS17_INS18_ILi2ELi4ELi3EEES1B_NSY_INS5_IJS1C_S1R_EEENS5_IJS1R_SD_EEEEEEENS4_39AutoVectorizingCopyWithAssumedAlignmentILi128EEENS4_14SM90_TMA_STOREES29_S2B_S2B_EEEvvEEEEvNT_6ParamsE --------------------------
	.section	.nv.info._ZN7cutlass13device_kernelINS_4gemm6kernel13GemmUniversalIN4cute5tupleIJiiiiEEENS1_10collective13CollectiveMmaINS1_35MainloopSm100TmaUmmaWarpSpecializedILi32ELi2ELi4ENS5_IJNS4_1CILi2EEENSA_ILi4EEENSA_ILi1EEEEEEEENS5_IJNSA_ILi256EEENSA_ILi128EEENSA_ILi32EEEEEENS_12float_e4m3_tENS5_IJlSD_lEEESK_SL_NS4_8TiledMMAINS4_8MMA_AtomIJNS4_10MMA_TraitsINS4_25SM100_MMA_F8F6F4_2x1SM_SSEJSK_SK_fSG_SH_NS4_17integral_constantINS4_4UMMA5MajorELSS_0EEEST_NSQ_INSR_7ScaleInELSU_0EEESV_EEEEEENS4_6LayoutINS5_IJSD_SD_SD_EEENS5_IJNSA_ILi0EEES10_S10_EEEEENS5_IJNS4_10UnderscoreES13_S13_EEEEENS4_28SM100_TMA_2SM_LOAD_MULTICASTENS4_14ComposedLayoutINS4_7SwizzleILi1ELi4ELi3EEENS4_18smem_ptr_flag_bitsILi8EEENSY_INS5_IJNSA_ILi8EEESI_EEENS5_IJSI_SD_EEEEEEEvNS4_8identityENS4_18SM100_TMA_2SM_LOADES1G_vS1H_EENS_8epilogue10collective18CollectiveEpilogueINS1K_23Sm100TmaWarpSpecializedILi2ELi2ELi64ELb0ELb0EEEJNS5_IJSH_SH_SI_EEENS5_IJNSY_ISH_SD_EENSY_INSA_ILi64EEESD_EEEEESK_SL_SK_SL_NS1K_6fusion15FusionCallbacksIS1O_NS1U_17LinearCombinationISK_fSK_fLNS_15FloatRoundStyleE2EEES1P_S1T_JEEENS4_5SM1004TMEM4LOAD26SM100_TMEM_LOAD_32dp32b64xENS4_13SM90_TMA_LOADENS17_INS18_ILi2ELi4ELi3EEES1B_NSY_INS5_IJS1C_S1R_EEENS5_IJS1R_SD_EEEEEEENS4_39AutoVectorizingCopyWithAssumedAlignmentILi128EEENS4_14SM90_TMA_STOREES29_S2B_S2B_EEEvvEEEEvNT_6ParamsE,"",@"SHT_CUDA_INFO"
	.sectionflags	@""
	.align	4


	//----- nvinfo : EIATTR_CUDA_API_VERSION
	.align		4
        /*0000*/ 	.byte	0x04, 0x37
        /*0002*/ 	.short	(.L_31 - .L_30)
.L_30:
        /*0004*/ 	.word	0x00000082


	//----- nvinfo : EIATTR_KPARAM_INFO
	.align		4
.L_31:
        /*0008*/ 	.byte	0x04, 0x17
        /*000a*/ 	.short	(.L_33 - .L_32)
.L_32:
        /*000c*/ 	.word	0x00000000
        /*0010*/ 	.short	0x0000
        /*0012*/ 	.short	0x0000
        /*0014*/ 	.byte	0x00, 0xf0, 0x01, 0x20


	//----- nvinfo : EIATTR_AT_ENTRY_FRAGMENTS
	.align		4
.L_33:
        /*0018*/ 	.byte	0x04, 0x4f
        /*001a*/ 	.short	(.L_35 - .L_34)


	//   ....[0]....
.L_34:
        /*001c*/ 	.word	0x00000007


	//----- nvinfo : EIATTR_RESERVED_SMEM_USED
	.align		4
.L_35:
        /*0020*/ 	.byte	0x01, 0x41
	.zero		2


	//----- nvinfo : EIATTR_SPARSE_MMA_MASK
	.align		4
        /*0024*/ 	.byte	0x03, 0x50
        /*0026*/ 	.short	0x0000


	//----- nvinfo : EIATTR_TCGEN05_2CTA_USED
	.align		4
        /*0028*/ 	.byte	0x01, 0x52
	.zero		2


	//----- nvinfo : EIATTR_MAXREG_COUNT
	.align		4
        /*002c*/ 	.byte	0x03, 0x1b
        /*002e*/ 	.short	0x00ff


	//----- nvinfo : EIATTR_NUM_BARRIERS
	.align		4
        /*0030*/ 	.byte	0x02, 0x4c
        /*0032*/ 	.byte	0x07
	.zero		1


	//----- nvinfo : EIATTR_EXTERNS
	.align		4
        /*0034*/ 	.byte	0x04, 0x0f
        /*0036*/ 	.short	(.L_37 - .L_36)


	//   ....[0]....
	.align		4
.L_36:
        /*0038*/ 	.word	index@(__assertfail)


	//----- nvinfo : EIATTR_MERCURY_ISA_VERSION
	.align		4
.L_37:
        /*003c*/ 	.byte	0x03, 0x5f
        /*003e*/ 	.short	0x0101


	//----- nvinfo : EIATTR_INT_WARP_WIDE_INSTR_OFFSETS
	.align		4
        /*0040*/ 	.byte	0x04, 0x31
        /*0042*/ 	.short	(.L_39 - .L_38)


	//   ....[0]....
.L_38:
        /*0044*/ 	.word	0x000010d0


	//   ....[1]....
        /*0048*/ 	.word	0x00001170


	//   ....[2]....
        /*004c*/ 	.word	0x000054b0


	//   ....[3]....
        /*0050*/ 	.word	0x000054d0


	//   ....[4]....
        /*0054*/ 	.word	0x00005500


	//   ....[5]....
        /*0058*/ 	.word	0x00006030


	//   ....[6]....
        /*005c*/ 	.word	0x000060a0


	//   ....[7]....
        /*0060*/ 	.word	0x00006170


	//   ....[8]....
        /*0064*/ 	.word	0x00006220


	//----- nvinfo : EIATTR_COOP_GROUP_MASK_REGIDS
	.align		4
.L_39:
        /*0068*/ 	.byte	0x04, 0x29
        /*006a*/ 	.short	(.L_41 - .L_40)


	//   ....[0]....
.L_40:
        /*006c*/ 	.word	0xffffffff


	//   ....[1]....
        /*0070*/ 	.word	0xffffffff


	//   ....[2]....
        /*0074*/ 	.word	0xffffffff


	//   ....[3]....
        /*0078*/ 	.word	0xffffffff


	//   ....[4]....
        /*007c*/ 	.word	0xffffffff


	//   ....[5]....
        /*0080*/ 	.word	0xffffffff


	//   ....[6]....
        /*0084*/ 	.word	0xffffffff


	//   ....[7]....
        /*0088*/ 	.word	0xffffffff


	//   ....[8]....
        /*008c*/ 	.word	0xffffffff


	//   ....[9]....
        /*0090*/ 	.word	0xffffffff


	//   ....[10]....
        /*0094*/ 	.word	0xffffffff


	//   ....[11]....
        /*0098*/ 	.word	0xffffffff


	//   ....[12]....
        /*009c*/ 	.word	0xffffffff


	//   ....[13]....
        /*00a0*/ 	.word	0xffffffff


	//----- nvinfo : EIATTR_COOP_GROUP_INSTR_OFFSETS
	.align		4
.L_41:
        /*00a4*/ 	.byte	0x04, 0x28
        /*00a6*/ 	.short	(.L_43 - .L_42)


	//   ....[0]....
.L_42:
        /*00a8*/ 	.word	0x000000b0


	//   ....[1]....
        /*00ac*/ 	.word	0x00000510


	//   ....[2]....
        /*00b0*/ 	.word	0x00000a80


	//   ....[3]....
        /*00b4*/ 	.word	0x00000bd0


	//   ....[4]....
        /*00b8*/ 	.word	0x00000cc0


	//   ....[5]....
        /*00bc*/ 	.word	0x00000e20


	//   ....[6]....
        /*00c0*/ 	.word	0x00000fb0


	//   ....[7]....
        /*00c4*/ 	.word	0x000011f0


	//   ....[8]....
        /*00c8*/ 	.word	0x00002580


	//   ....[9]....
        /*00cc*/ 	.word	0x000043e0


	//   ....[10]....
        /*00d0*/ 	.word	0x000048b0


	//   ....[11]....
        /*00d4*/ 	.word	0x000048e0


	//   ....[12]....
        /*00d8*/ 	.word	0x000053b0


	//   ....[13]....
        /*00dc*/ 	.word	0x000055c0


	//----- nvinfo : EIATTR_VRC_CTA_INIT_COUNT
	.align		4
.L_43:
        /*00e0*/ 	.byte	0x02, 0x4a
        /*00e2*/ 	.byte	0x80
	.zero		1


	//----- nvinfo : EIATTR_SYSCALL_OFFSETS
	.align		4
        /*00e4*/ 	.byte	0x04, 0x46
        /*00e6*/ 	.short	(.L_45 - .L_44)


	//   ....[0]....
.L_44:
        /*00e8*/ 	.word	0x00006e20


	//   ....[1]....
        /*00ec*/ 	.word	0x00006f60


	//   ....[2]....
        /*00f0*/ 	.word	0x000077b0


	//   ....[3]....
        /*00f4*/ 	.word	0x00008dc0


	//----- nvinfo : EIATTR_MBARRIER_INSTR_OFFSETS
	.align		4
.L_45:
        /*00f8*/ 	.byte	0x04, 0x39
        /*00fa*/ 	.short	(.L_47 - .L_46)


	//   ....[0]....
.L_46:
        /*00fc*/ 	.word	0x00000660
        /*0100*/ 	.word	0x000000ff
        /*0104*/ 	.word	0x00000000
        /*0108*/ 	.short	0x0100
        /*010a*/ 	.byte	0x04
	.zero		1


	//   ....[1]....
        /*010c*/ 	.word	0x00000670
        /*0110*/ 	.word	0x000000ff
        /*0114*/ 	.word	0x00000100
        /*0118*/ 	.short	0x0100
        /*011a*/ 	.byte	0x04
	.zero		1


	//   ....[2]....
        /*011c*/ 	.word	0x00000680
        /*0120*/ 	.word	0x000000ff
        /*0124*/ 	.word	0x00000008
        /*0128*/ 	.short	0x0100
        /*012a*/ 	.byte	0x04
	.zero		1


	//   ....[3]....
        /*012c*/ 	.word	0x00000690
        /*0130*/ 	.word	0x000000ff
        /*0134*/ 	.word	0x00000108
        /*0138*/ 	.short	0x0100
        /*013a*/ 	.byte	0x04
	.zero		1


	//   ....[4]....
        /*013c*/ 	.word	0x000006a0
        /*0140*/ 	.word	0x000000ff
        /*0144*/ 	.word	0x00000010
        /*0148*/ 	.short	0x0100
        /*014a*/ 	.byte	0x04
	.zero		1


	//   ....[5]....
        /*014c*/ 	.word	0x000006b0
        /*0150*/ 	.word	0x000000ff
        /*0154*/ 	.word	0x00000110
        /*0158*/ 	.short	0x0100
        /*015a*/ 	.byte	0x04
	.zero		1


	//   ....[6]....
        /*015c*/ 	.word	0x000006c0
        /*0160*/ 	.word	0x000000ff
        /*0164*/ 	.word	0x00000018
        /*0168*/ 	.short	0x0100
        /*016a*/ 	.byte	0x04
	.zero		1


	//   ....[7]....
        /*016c*/ 	.word	0x000006d0
        /*0170*/ 	.word	0x000000ff
        /*0174*/ 	.word	0x00000118
        /*0178*/ 	.short	0x0100
        /*017a*/ 	.byte	0x04
	.zero		1


	//   ....[8]....
        /*017c*/ 	.word	0x000006e0
        /*0180*/ 	.word	0x000000ff
        /*0184*/ 	.word	0x00000020
        /*0188*/ 	.short	0x0100
        /*018a*/ 	.byte	0x04
	.zero		1


	//   ....[9]....
        /*018c*/ 	.word	0x000006f0
        /*0190*/ 	.word	0x000000ff
        /*0194*/ 	.word	0x00000120
        /*0198*/ 	.short	0x0100
        /*019a*/ 	.byte	0x04
	.zero		1


	//   ....[10]....
        /*019c*/ 	.word	0x00000700
        /*01a0*/ 	.word	0x000000ff
        /*01a4*/ 	.word	0x00000028
        /*01a8*/ 	.short	0x0100
        /*01aa*/ 	.byte	0x04
	.zero		1


	//   ....[11]....
        /*01ac*/ 	.word	0x00000710
        /*01b0*/ 	.word	0x000000ff
        /*01b4*/ 	.word	0x00000128
        /*01b8*/ 	.short	0x0100
        /*01ba*/ 	.byte	0x04
	.zero		1


	//   ....[12]....
        /*01bc*/ 	.word	0x00000720
        /*01c0*/ 	.word	0x000000ff
        /*01c4*/ 	.word	0x00000030
        /*01c8*/ 	.short	0x0100
        /*01ca*/ 	.byte	0x04
	.zero		1


	//   ....[13]....
        /*01cc*/ 	.word	0x00000730
        /*01d0*/ 	.word	0x000000ff
        /*01d4*/ 	.word	0x00000130
        /*01d8*/ 	.short	0x0100
        /*01da*/ 	.byte	0x04
	.zero		1


	//   ....[14]....
        /*01dc*/ 	.word	0x00000740
        /*01e0*/ 	.word	0x000000ff
        /*01e4*/ 	.word	0x00000038
        /*01e8*/ 	.short	0x0100
        /*01ea*/ 	.byte	0x04
	.zero		1


	//   ....[15]....
        /*01ec*/ 	.word	0x00000750
        /*01f0*/ 	.word	0x000000ff
        /*01f4*/ 	.word	0x00000138
        /*01f8*/ 	.short	0x0100
        /*01fa*/ 	.byte	0x04
	.zero		1


	//   ....[16]....
        /*01fc*/ 	.word	0x00000760
        /*0200*/ 	.word	0x000000ff
        /*0204*/ 	.word	0x00000040
        /*0208*/ 	.short	0x0100
        /*020a*/ 	.byte	0x04
	.zero		1


	//   ....[17]....
        /*020c*/ 	.word	0x00000770
        /*0210*/ 	.word	0x000000ff
        /*0214*/ 	.word	0x00000140
        /*0218*/ 	.short	0x0100
        /*021a*/ 	.byte	0x04
	.zero		1


	//   ....[18]....
        /*021c*/ 	.word	0x00000780
        /*0220*/ 	.word	0x000000ff
        /*0224*/ 	.word	0x00000048
        /*0228*/ 	.short	0x0100
        /*022a*/ 	.byte	0x04
	.zero		1


	//   ....[19]....
        /*022c*/ 	.word	0x00000790
        /*0230*/ 	.word	0x000000ff
        /*0234*/ 	.word	0x00000148
        /*0238*/ 	.short	0x0100
        /*023a*/ 	.byte	0x04
	.zero		1


	//   ....[20]....
        /*023c*/ 	.word	0x000007a0
        /*0240*/ 	.word	0x000000ff
        /*0244*/ 	.word	0x00000050
        /*0248*/ 	.short	0x0100
        /*024a*/ 	.byte	0x04
	.zero		1


	//   ....[21]....
        /*024c*/ 	.word	0x000007b0
        /*0250*/ 	.word	0x000000ff
        /*0254*/ 	.word	0x00000150
        /*0258*/ 	.short	0x0100
        /*025a*/ 	.byte	0x04
	.zero		1


	//   ....[22]....
        /*025c*/ 	.word	0x000007c0
        /*0260*/ 	.word	0x000000ff
        /*0264*/ 	.word	0x00000058
        /*0268*/ 	.short	0x0100
        /*026a*/ 	.byte	0x04
	.zero		1


	//   ....[23]....
        /*026c*/ 	.word	0x000007d0
        /*0270*/ 	.word	0x000000ff
        /*0274*/ 	.word	0x00000158
        /*0278*/ 	.short	0x0100
        /*027a*/ 	.byte	0x04
	.zero		1


	//   ....[24]....
        /*027c*/ 	.word	0x000007e0
        /*0280*/ 	.word	0x000000ff
        /*0284*/ 	.word	0x00000060
        /*0288*/ 	.short	0x0100
        /*028a*/ 	.byte	0x04
	.zero		1


	//   ....[25]....
        /*028c*/ 	.word	0x000007f0
        /*0290*/ 	.word	0x000000ff
        /*0294*/ 	.word	0x00000160
        /*0298*/ 	.short	0x0100
        /*029a*/ 	.byte	0x04
	.zero		1


	//   ....[26]....
        /*029c*/ 	.word	0x00000800
        /*02a0*/ 	.word	0x000000ff
        /*02a4*/ 	.word	0x00000068
        /*02a8*/ 	.short	0x0100
        /*02aa*/ 	.byte	0x04
	.zero		1


	//   ....[27]....
        /*02ac*/ 	.word	0x00000810
        /*02b0*/ 	.word	0x000000ff
        /*02b4*/ 	.word	0x00000168
        /*02b8*/ 	.short	0x0100
        /*02ba*/ 	.byte	0x04
	.zero		1


	//   ....[28]....
        /*02bc*/ 	.word	0x00000820
        /*02c0*/ 	.word	0x000000ff
        /*02c4*/ 	.word	0x00000070
        /*02c8*/ 	.short	0x0100
        /*02ca*/ 	.byte	0x04
	.zero		1


	//   ....[29]....
        /*02cc*/ 	.word	0x00000830
        /*02d0*/ 	.word	0x000000ff
        /*02d4*/ 	.word	0x00000170
        /*02d8*/ 	.short	0x0100
        /*02da*/ 	.byte	0x04
	.zero		1


	//   ....[30]....
        /*02dc*/ 	.word	0x00000840
        /*02e0*/ 	.word	0x000000ff
        /*02e4*/ 	.word	0x00000078
        /*02e8*/ 	.short	0x0100
        /*02ea*/ 	.byte	0x04
	.zero		1


	//   ....[31]....
        /*02ec*/ 	.word	0x00000850
        /*02f0*/ 	.word	0x000000ff
        /*02f4*/ 	.word	0x00000178
        /*02f8*/ 	.short	0x0100
        /*02fa*/ 	.byte	0x04
	.zero		1


	//   ....[32]....
        /*02fc*/ 	.word	0x00000860
        /*0300*/ 	.word	0x000000ff
        /*0304*/ 	.word	0x00000080
        /*0308*/ 	.short	0x0100
        /*030a*/ 	.byte	0x04
	.zero		1


	//   ....[33]....
        /*030c*/ 	.word	0x00000870
        /*0310*/ 	.word	0x000000ff
        /*0314*/ 	.word	0x00000180
        /*0318*/ 	.short	0x0100
        /*031a*/ 	.byte	0x04
	.zero		1


	//   ....[34]....
        /*031c*/ 	.word	0x00000880
        /*0320*/ 	.word	0x000000ff
        /*0324*/ 	.word	0x00000088
        /*0328*/ 	.short	0x0100
        /*032a*/ 	.byte	0x04
	.zero		1


	//   ....[35]....
        /*032c*/ 	.word	0x00000890
        /*0330*/ 	.word	0x000000ff
        /*0334*/ 	.word	0x00000188
        /*0338*/ 	.short	0x0100
        /*033a*/ 	.byte	0x04
	.zero		1


	//   ....[36]....
        /*033c*/ 	.word	0x000008a0
        /*0340*/ 	.word	0x000000ff
        /*0344*/ 	.word	0x00000090
        /*0348*/ 	.short	0x0100
        /*034a*/ 	.byte	0x04
	.zero		1


	//   ....[37]....
        /*034c*/ 	.word	0x000008b0
        /*0350*/ 	.word	0x000000ff
        /*0354*/ 	.word	0x00000190
        /*0358*/ 	.short	0x0100
        /*035a*/ 	.byte	0x04
	.zero		1


	//   ....[38]....
        /*035c*/ 	.word	0x000008c0
        /*0360*/ 	.word	0x000000ff
        /*0364*/ 	.word	0x00000098
        /*0368*/ 	.short	0x0100
        /*036a*/ 	.byte	0x04
	.zero		1


	//   ....[39]....
        /*036c*/ 	.word	0x000008d0
        /*0370*/ 	.word	0x000000ff
        /*0374*/ 	.word	0x00000198
        /*0378*/ 	.short	0x0100
        /*037a*/ 	.byte	0x04
	.zero		1


	//   ....[40]....
        /*037c*/ 	.word	0x000008e0
        /*0380*/ 	.word	0x000000ff
        /*0384*/ 	.word	0x000000a0
        /*0388*/ 	.short	0x0100
        /*038a*/ 	.byte	0x04
	.zero		1


	//   ....[41]....
        /*038c*/ 	.word	0x000008f0
        /*0390*/ 	.word	0x000000ff
        /*0394*/ 	.word	0x000001a0
        /*0398*/ 	.short	0x0100
        /*039a*/ 	.byte	0x04
	.zero		1


	//   ....[42]....
        /*039c*/ 	.word	0x00000900
        /*03a0*/ 	.word	0x000000ff
        /*03a4*/ 	.word	0x000000a8
        /*03a8*/ 	.short	0x0100
        /*03aa*/ 	.byte	0x04
	.zero		1


	//   ....[43]....
        /*03ac*/ 	.word	0x00000910
        /*03b0*/ 	.word	0x000000ff
        /*03b4*/ 	.word	0x000001a8
        /*03b8*/ 	.short	0x0100
        /*03ba*/ 	.byte	0x04
	.zero		1


	//   ....[44]....
        /*03bc*/ 	.word	0x00000920
        /*03c0*/ 	.word	0x000000ff
        /*03c4*/ 	.word	0x000000b0
        /*03c8*/ 	.short	0x0100
        /*03ca*/ 	.byte	0x04
	.zero		1


	//   ....[45]....
        /*03cc*/ 	.word	0x00000930
        /*03d0*/ 	.word	0x000000ff
        /*03d4*/ 	.word	0x000001b0
        /*03d8*/ 	.short	0x0100
        /*03da*/ 	.byte	0x04
	.zero		1


	//   ....[46]....
        /*03dc*/ 	.word	0x00000940
        /*03e0*/ 	.word	0x000000ff
        /*03e4*/ 	.word	0x000000b8
        /*03e8*/ 	.short	0x0100
        /*03ea*/ 	.byte	0x04
	.zero		1


	//   ....[47]....
        /*03ec*/ 	.word	0x00000950
        /*03f0*/ 	.word	0x000000ff
        /*03f4*/ 	.word	0x000001b8
        /*03f8*/ 	.short	0x0100
        /*03fa*/ 	.byte	0x04
	.zero		1


	//   ....[48]....
        /*03fc*/ 	.word	0x00000960
        /*0400*/ 	.word	0x000000ff
        /*0404*/ 	.word	0x000000c0
        /*0408*/ 	.short	0x0100
        /*040a*/ 	.byte	0x04
	.zero		1


	//   ....[49]....
        /*040c*/ 	.word	0x00000970
        /*0410*/ 	.word	0x000000ff
        /*0414*/ 	.word	0x000001c0
        /*0418*/ 	.short	0x0100
        /*041a*/ 	.byte	0x04
	.zero		1


	//   ....[50]....
        /*041c*/ 	.word	0x00000980
        /*0420*/ 	.word	0x000000ff
        /*0424*/ 	.word	0x000000c8
        /*0428*/ 	.short	0x0100
        /*042a*/ 	.byte	0x04
	.zero		1


	//   ....[51]....
        /*042c*/ 	.word	0x00000990
        /*0430*/ 	.word	0x000000ff
        /*0434*/ 	.word	0x000001c8
        /*0438*/ 	.short	0x0100
        /*043a*/ 	.byte	0x04
	.zero		1


	//   ....[52]....
        /*043c*/ 	.word	0x000009a0
        /*0440*/ 	.word	0x000000ff
        /*0444*/ 	.word	0x000000d0
        /*0448*/ 	.short	0x0100
        /*044a*/ 	.byte	0x04
	.zero		1


	//   ....[53]....
        /*044c*/ 	.word	0x000009b0
        /*0450*/ 	.word	0x000000ff
        /*0454*/ 	.word	0x000001d0
        /*0458*/ 	.short	0x0100
        /*045a*/ 	.byte	0x04
	.zero		1


	//   ....[54]....
        /*045c*/ 	.word	0x000009c0
        /*0460*/ 	.word	0x000000ff
        /*0464*/ 	.word	0x000000d8
        /*0468*/ 	.short	0x0100
        /*046a*/ 	.byte	0x04
	.zero		1


	//   ....[55]....
        /*046c*/ 	.word	0x000009d0
        /*0470*/ 	.word	0x000000ff
        /*0474*/ 	.word	0x000001d8
        /*0478*/ 	.short	0x0100
        /*047a*/ 	.byte	0x04
	.zero		1


	//   ....[56]....
        /*047c*/ 	.word	0x000009e0
        /*0480*/ 	.word	0x000000ff
        /*0484*/ 	.word	0x000000e0
        /*0488*/ 	.short	0x0100
        /*048a*/ 	.byte	0x04
	.zero		1


	//   ....[57]....
        /*048c*/ 	.word	0x000009f0
        /*0490*/ 	.word	0x000000ff
        /*0494*/ 	.word	0x000001e0
        /*0498*/ 	.short	0x0100
        /*049a*/ 	.byte	0x04
	.zero		1


	//   ....[58]....
        /*049c*/ 	.word	0x00000a00
        /*04a0*/ 	.word	0x000000ff
        /*04a4*/ 	.word	0x000000e8
        /*04a8*/ 	.short	0x0100
        /*04aa*/ 	.byte	0x04
	.zero		1


	//   ....[59]....
        /*04ac*/ 	.word	0x00000a10
        /*04b0*/ 	.word	0x000000ff
        /*04b4*/ 	.word	0x000001e8
        /*04b8*/ 	.short	0x0100
        /*04ba*/ 	.byte	0x04
	.zero		1


	//   ....[60]....
        /*04bc*/ 	.word	0x00000a20
        /*04c0*/ 	.word	0x000000ff
        /*04c4*/ 	.word	0x000000f0
        /*04c8*/ 	.short	0x0100
        /*04ca*/ 	.byte	0x04
	.zero		1


	//   ....[61]....
        /*04cc*/ 	.word	0x00000a30
        /*04d0*/ 	.word	0x000000ff
        /*04d4*/ 	.word	0x000001f0
        /*04d8*/ 	.short	0x0100
        /*04da*/ 	.byte	0x04
	.zero		1


	//   ....[62]....
        /*04dc*/ 	.word	0x00000a40
        /*04e0*/ 	.word	0x000000ff
        /*04e4*/ 	.word	0x000000f8
        /*04e8*/ 	.short	0x0100
        /*04ea*/ 	.byte	0x04
	.zero		1


	//   ....[63]....
        /*04ec*/ 	.word	0x00000a50
        /*04f0*/ 	.word	0x000000ff
        /*04f4*/ 	.word	0x000001f8
        /*04f8*/ 	.short	0x0100
        /*04fa*/ 	.byte	0x04
	.zero		1


	//   ....[64]....
        /*04fc*/ 	.word	0x00000b80
        /*0500*/ 	.word	0x000000ff
        /*0504*/ 	.word	0x00000200
        /*0508*/ 	.short	0x0100
        /*050a*/ 	.byte	0x04
	.zero		1


	//   ....[65]....
        /*050c*/ 	.word	0x00000b90
        /*0510*/ 	.word	0x000000ff
        /*0514*/ 	.word	0x00000210
        /*0518*/ 	.short	0x0100
        /*051a*/ 	.byte	0x04
	.zero		1


	//   ....[66]....
        /*051c*/ 	.word	0x00000ba0
        /*0520*/ 	.word	0x000000ff
        /*0524*/ 	.word	0x00000208
        /*0528*/ 	.short	0x0100
        /*052a*/ 	.byte	0x04
	.zero		1


	//   ....[67]....
        /*052c*/ 	.word	0x00000bb0
        /*0530*/ 	.word	0x000000ff
        /*0534*/ 	.word	0x00000218
        /*0538*/ 	.short	0x0100
        /*053a*/ 	.byte	0x04
	.zero		1


	//   ....[68]....
        /*053c*/ 	.word	0x00000c90
        /*0540*/ 	.word	0x000000ff
        /*0544*/ 	.word	0x00000220
        /*0548*/ 	.short	0x0100
        /*054a*/ 	.byte	0x06
	.zero		1


	//   ....[69]....
        /*054c*/ 	.word	0x00000ca0
        /*0550*/ 	.word	0x000000ff
        /*0554*/ 	.word	0x00000228
        /*0558*/ 	.short	0x0100
        /*055a*/ 	.byte	0x06
	.zero		1


	//   ....[70]....
        /*055c*/ 	.word	0x00000dd0
        /*0560*/ 	.word	0x000000ff
        /*0564*/ 	.word	0x00000230
        /*0568*/ 	.short	0x0100
        /*056a*/ 	.byte	0x06
	.zero		1


	//   ....[71]....
        /*056c*/ 	.word	0x00000de0
        /*0570*/ 	.word	0x000000ff
        /*0574*/ 	.word	0x00000240
        /*0578*/ 	.short	0x0100
        /*057a*/ 	.byte	0x06
	.zero		1


	//   ....[72]....
        /*057c*/ 	.word	0x00000df0
        /*0580*/ 	.word	0x000000ff
        /*0584*/ 	.word	0x00000238
        /*0588*/ 	.short	0x0100
        /*058a*/ 	.byte	0x06
	.zero		1


	//   ....[73]....
        /*058c*/ 	.word	0x00000e00
        /*0590*/ 	.word	0x000000ff
        /*0594*/ 	.word	0x00000248
        /*0598*/ 	.short	0x0100
        /*059a*/ 	.byte	0x06
	.zero		1


	//   ....[74]....
        /*059c*/ 	.word	0x00000f20
        /*05a0*/ 	.word	0x000000ff
        /*05a4*/ 	.word	0x00000250
        /*05a8*/ 	.short	0x0100
        /*05aa*/ 	.byte	0x04
	.zero		1


	//   ....[75]....
        /*05ac*/ 	.word	0x00000f30
        /*05b0*/ 	.word	0x000000ff
        /*05b4*/ 	.word	0x00000270
        /*05b8*/ 	.short	0x0100
        /*05ba*/ 	.byte	0x04
	.zero		1


	//   ....[76]....
        /*05bc*/ 	.word	0x00000f40
        /*05c0*/ 	.word	0x000000ff
        /*05c4*/ 	.word	0x00000258
        /*05c8*/ 	.short	0x0100
        /*05ca*/ 	.byte	0x04
	.zero		1


	//   ....[77]....
        /*05cc*/ 	.word	0x00000f50
        /*05d0*/ 	.word	0x000000ff
        /*05d4*/ 	.word	0x00000278
        /*05d8*/ 	.short	0x0100
        /*05da*/ 	.byte	0x04
	.zero		1


	//   ....[78]....
        /*05dc*/ 	.word	0x00000f60
        /*05e0*/ 	.word	0x000000ff
        /*05e4*/ 	.word	0x00000260
        /*05e8*/ 	.short	0x0100
        /*05ea*/ 	.byte	0x04
	.zero		1


	//   ....[79]....
        /*05ec*/ 	.word	0x00000f70
        /*05f0*/ 	.word	0x000000ff
        /*05f4*/ 	.word	0x00000280
        /*05f8*/ 	.short	0x0100
        /*05fa*/ 	.byte	0x04
	.zero		1


	//   ....[80]....
        /*05fc*/ 	.word	0x00000f80
        /*0600*/ 	.word	0x000000ff
        /*0604*/ 	.word	0x00000268
        /*0608*/ 	.short	0x0100
        /*060a*/ 	.byte	0x04
	.zero		1


	//   ....[81]....
        /*060c*/ 	.word	0x00000f90
        /*0610*/ 	.word	0x000000ff
        /*0614*/ 	.word	0x00000288
        /*0618*/ 	.short	0x0100
        /*061a*/ 	.byte	0x04
	.zero		1


	//   ....[82]....
        /*061c*/ 	.word	0x00001080
        /*0620*/ 	.word	0x000000ff
        /*0624*/ 	.word	0x00000290
        /*0628*/ 	.short	0x0100
        /*062a*/ 	.byte	0x04
	.zero		1


	//   ....[83]....
        /*062c*/ 	.word	0x00001090
        /*0630*/ 	.word	0x000000ff
        /*0634*/ 	.word	0x000002a0
        /*0638*/ 	.short	0x0100
        /*063a*/ 	.byte	0x04
	.zero		1


	//   ....[84]....
        /*063c*/ 	.word	0x000010a0
        /*0640*/ 	.word	0x000000ff
        /*0644*/ 	.word	0x00000298
        /*0648*/ 	.short	0x0100
        /*064a*/ 	.byte	0x04
	.zero		1


	//   ....[85]....
        /*064c*/ 	.word	0x000010b0
        /*0650*/ 	.word	0x000000ff
        /*0654*/ 	.word	0x000002a8
        /*0658*/ 	.short	0x0100
        /*065a*/ 	.byte	0x04
	.zero		1


	//   ....[86]....
        /*065c*/ 	.word	0x000011b0
        /*0660*/ 	.word	0x000000ff
        /*0664*/ 	.word	0x000002b0
        /*0668*/ 	.short	0x0100
        /*066a*/ 	.byte	0x06
	.zero		1


	//   ....[87]....
        /*066c*/ 	.word	0x00001dd0
        /*0670*/ 	.word	0x00000000
        /*0674*/ 	.word	0x000002a0
        /*0678*/ 	.short	0x010a
        /*067a*/ 	.byte	0xff
	.zero		1


	//   ....[88]....
        /*067c*/ 	.word	0x00001df0
        /*0680*/ 	.word	0x00000000
        /*0684*/ 	.word	0x00000290
        /*0688*/ 	.short	0x0101
        /*068a*/ 	.byte	0xff
	.zero		1


	//   ....[89]....
        /*068c*/ 	.word	0x00001ea0
        /*0690*/ 	.word	0x000000ff
        /*0694*/ 	.word	0x00000100
        /*0698*/ 	.short	0x010a
        /*069a*/ 	.byte	0x04
	.zero		1


	//   ....[90]....
        /*069c*/ 	.word	0x00001f70
        /*06a0*/ 	.word	0x000000ff
        /*06a4*/ 	.word	0x00000100
        /*06a8*/ 	.short	0x010a
        /*06aa*/ 	.byte	0x21
	.zero		1


	//   ....[91]....
        /*06ac*/ 	.word	0x00002120
        /*06b0*/ 	.word	0x000000ff
        /*06b4*/ 	.word	0x00000100
        /*06b8*/ 	.short	0x010a
        /*06ba*/ 	.byte	0x05
	.zero		1


	//   ....[92]....
        /*06bc*/ 	.word	0x00002230
        /*06c0*/ 	.word	0x000000ff
        /*06c4*/ 	.word	0x00000228
        /*06c8*/ 	.short	0x0101
        /*06ca*/ 	.byte	0x0d
	.zero		1


	//   ....[93]....
        /*06cc*/ 	.word	0x00002250
        /*06d0*/ 	.word	0x000000ff
        /*06d4*/ 	.word	0x00000100
        /*06d8*/ 	.short	0x010a
        /*06da*/ 	.byte	0x04
	.zero		1


	//   ....[94]....
        /*06dc*/ 	.word	0x000022d0
        /*06e0*/ 	.word	0x000000ff
        /*06e4*/ 	.word	0x00000100
        /*06e8*/ 	.short	0x010a
        /*06ea*/ 	.byte	0x11
	.zero		1


	//   ....[95]....
        /*06ec*/ 	.word	0x00002470
        /*06f0*/ 	.word	0x000000ff
        /*06f4*/ 	.word	0x00000100
        /*06f8*/ 	.short	0x010a
        /*06fa*/ 	.byte	0x05
	.zero		1


	//   ....[96]....
        /*06fc*/ 	.word	0x000025b0
        /*0700*/ 	.word	0x00000003
        /*0704*/ 	.word	0x00000230
        /*0708*/ 	.short	0x010a
        /*070a*/ 	.byte	0xff
	.zero		1


	//   ....[97]....
        /*070c*/ 	.word	0x00002700
        /*0710*/ 	.word	0x00000000
        /*0714*/ 	.word	0x00000000
        /*0718*/ 	.short	0x0101
        /*071a*/ 	.byte	0xff
	.zero		1


	//   ....[98]....
        /*071c*/ 	.word	0x00002ca0
        /*0720*/ 	.word	0x000000ff
        /*0724*/ 	.word	0x00000000
        /*0728*/ 	.short	0x010a
        /*072a*/ 	.byte	0x04
	.zero		1


	//   ....[99]....
        /*072c*/ 	.word	0x00002d30
        /*0730*/ 	.word	0x000000ff
        /*0734*/ 	.word	0x00000000
        /*0738*/ 	.short	0x010a
        /*073a*/ 	.byte	0x05
	.zero		1


	//   ....[100]....
        /*073c*/ 	.word	0x00002dc0
        /*0740*/ 	.word	0x000000ff
        /*0744*/ 	.word	0x00000000
        /*0748*/ 	.short	0x010a
        /*074a*/ 	.byte	0x05
	.zero		1


	//   ....[101]....
        /*074c*/ 	.word	0x00002e50
        /*0750*/ 	.word	0x000000ff
        /*0754*/ 	.word	0x00000000
        /*0758*/ 	.short	0x010a
        /*075a*/ 	.byte	0x05
	.zero		1


	//   ....[102]....
        /*075c*/ 	.word	0x00002ee0
        /*0760*/ 	.word	0x000000ff
        /*0764*/ 	.word	0x00000000
        /*0768*/ 	.short	0x010a
        /*076a*/ 	.byte	0x05
	.zero		1


	//   ....[103]....
        /*076c*/ 	.word	0x00002f70
        /*0770*/ 	.word	0x000000ff
        /*0774*/ 	.word	0x00000000
        /*0778*/ 	.short	0x010a
        /*077a*/ 	.byte	0x05
	.zero		1


	//   ....[104]....
        /*077c*/ 	.word	0x00003000
        /*0780*/ 	.word	0x000000ff
        /*0784*/ 	.word	0x00000000
        /*0788*/ 	.short	0x010a
        /*078a*/ 	.byte	0x05
	.zero		1


	//   ....[105]....
        /*078c*/ 	.word	0x00003090
        /*0790*/ 	.word	0x000000ff
        /*0794*/ 	.word	0x00000000
        /*0798*/ 	.short	0x010a
        /*079a*/ 	.byte	0x05
	.zero		1


	//   ....[106]....
        /*079c*/ 	.word	0x00003120
        /*07a0*/ 	.word	0x000000ff
        /*07a4*/ 	.word	0x00000000
        /*07a8*/ 	.short	0x010a
        /*07aa*/ 	.byte	0x05
	.zero		1


	//   ....[107]....
        /*07ac*/ 	.word	0x000031b0
        /*07b0*/ 	.word	0x000000ff
        /*07b4*/ 	.word	0x00000000
        /*07b8*/ 	.short	0x010a
        /*07ba*/ 	.byte	0x05
	.zero		1


	//   ....[108]....
        /*07bc*/ 	.word	0x00003240
        /*07c0*/ 	.word	0x000000ff
        /*07c4*/ 	.word	0x00000000
        /*07c8*/ 	.short	0x010a
        /*07ca*/ 	.byte	0x05
	.zero		1


	//   ....[109]....
        /*07cc*/ 	.word	0x000032d0
        /*07d0*/ 	.word	0x000000ff
        /*07d4*/ 	.word	0x00000000
        /*07d8*/ 	.short	0x010a
        /*07da*/ 	.byte	0x05
	.zero		1


	//   ....[110]....
        /*07dc*/ 	.word	0x00003360
        /*07e0*/ 	.word	0x000000ff
        /*07e4*/ 	.word	0x00000000
        /*07e8*/ 	.short	0x010a
        /*07ea*/ 	.byte	0x05
	.zero		1


	//   ....[111]....
        /*07ec*/ 	.word	0x000033f0
        /*07f0*/ 	.word	0x000000ff
        /*07f4*/ 	.word	0x00000000
        /*07f8*/ 	.short	0x010a
        /*07fa*/ 	.byte	0x05
	.zero		1


	//   ....[112]....
        /*07fc*/ 	.word	0x00003480
        /*0800*/ 	.word	0x000000ff
        /*0804*/ 	.word	0x00000000
        /*0808*/ 	.short	0x010a
        /*080a*/ 	.byte	0x05
	.zero		1


	//   ....[113]....
        /*080c*/ 	.word	0x00003510
        /*0810*/ 	.word	0x000000ff
        /*0814*/ 	.word	0x00000000
        /*0818*/ 	.short	0x010a
        /*081a*/ 	.byte	0x05
	.zero		1


	//   ....[114]....
        /*081c*/ 	.word	0x000035a0
        /*0820*/ 	.word	0x000000ff
        /*0824*/ 	.word	0x00000000
        /*0828*/ 	.short	0x010a
        /*082a*/ 	.byte	0x05
	.zero		1


	//   ....[115]....
        /*082c*/ 	.word	0x00003630
        /*0830*/ 	.word	0x000000ff
        /*0834*/ 	.word	0x00000000
        /*0838*/ 	.short	0x010a
        /*083a*/ 	.byte	0x05
	.zero		1


	//   ....[116]....
        /*083c*/ 	.word	0x000036c0
        /*0840*/ 	.word	0x000000ff
        /*0844*/ 	.word	0x00000000
        /*0848*/ 	.short	0x010a
        /*084a*/ 	.byte	0x05
	.zero		1


	//   ....[117]....
        /*084c*/ 	.word	0x00003750
        /*0850*/ 	.word	0x000000ff
        /*0854*/ 	.word	0x00000000
        /*0858*/ 	.short	0x010a
        /*085a*/ 	.byte	0x05
	.zero		1


	//   ....[118]....
        /*085c*/ 	.word	0x000037e0
        /*0860*/ 	.word	0x000000ff
        /*0864*/ 	.word	0x00000000
        /*0868*/ 	.short	0x010a
        /*086a*/ 	.byte	0x05
	.zero		1


	//   ....[119]....
        /*086c*/ 	.word	0x00003870
        /*0870*/ 	.word	0x000000ff
        /*0874*/ 	.word	0x00000000
        /*0878*/ 	.short	0x010a
        /*087a*/ 	.byte	0x05
	.zero		1


	//   ....[120]....
        /*087c*/ 	.word	0x00003900
        /*0880*/ 	.word	0x000000ff
        /*0884*/ 	.word	0x00000000
        /*0888*/ 	.short	0x010a
        /*088a*/ 	.byte	0x05
	.zero		1


	//   ....[121]....
        /*088c*/ 	.word	0x00003990
        /*0890*/ 	.word	0x000000ff
        /*0894*/ 	.word	0x00000000
        /*0898*/ 	.short	0x010a
        /*089a*/ 	.byte	0x05
	.zero		1


	//   ....[122]....
        /*089c*/ 	.word	0x00003a20
        /*08a0*/ 	.word	0x000000ff
        /*08a4*/ 	.word	0x00000000
        /*08a8*/ 	.short	0x010a
        /*08aa*/ 	.byte	0x05
	.zero		1


	//   ....[123]....
        /*08ac*/ 	.word	0x00003ab0
        /*08b0*/ 	.word	0x000000ff
        /*08b4*/ 	.word	0x00000000
        /*08b8*/ 	.short	0x010a
        /*08ba*/ 	.byte	0x05
	.zero		1


	//   ....[124]....
        /*08bc*/ 	.word	0x00003b40
        /*08c0*/ 	.word	0x000000ff
        /*08c4*/ 	.word	0x00000000
        /*08c8*/ 	.short	0x010a
        /*08ca*/ 	.byte	0x05
	.zero		1


	//   ....[125]....
        /*08cc*/ 	.word	0x00003bd0
        /*08d0*/ 	.word	0x000000ff
        /*08d4*/ 	.word	0x00000000
        /*08d8*/ 	.short	0x010a
        /*08da*/ 	.byte	0x05
	.zero		1


	//   ....[126]....
        /*08dc*/ 	.word	0x00003c60
        /*08e0*/ 	.word	0x000000ff
        /*08e4*/ 	.word	0x00000000
        /*08e8*/ 	.short	0x010a
        /*08ea*/ 	.byte	0x05
	.zero		1


	//   ....[127]....
        /*08ec*/ 	.word	0x00003cf0
        /*08f0*/ 	.word	0x000000ff
        /*08f4*/ 	.word	0x00000000
        /*08f8*/ 	.short	0x010a
        /*08fa*/ 	.byte	0x05
	.zero		1


	//   ....[128]....
        /*08fc*/ 	.word	0x00003d80
        /*0900*/ 	.word	0x000000ff
        /*0904*/ 	.word	0x00000000
        /*0908*/ 	.short	0x010a
        /*090a*/ 	.byte	0x05
	.zero		1


	//   ....[129]....
        /*090c*/ 	.word	0x00003e20
        /*0910*/ 	.word	0x00000000
        /*0914*/ 	.word	0x00000000
        /*0918*/ 	.short	0x010a
        /*091a*/ 	.byte	0xff
	.zero		1


	//   ....[130]....
        /*091c*/ 	.word	0x00003f40
        /*0920*/ 	.word	0x00000002
        /*0924*/ 	.word	0x00000290
        /*0928*/ 	.short	0x010a
        /*092a*/ 	.byte	0xff
	.zero		1


	//   ....[131]....
        /*092c*/ 	.word	0x00003fa0
        /*0930*/ 	.word	0x00000004
        /*0934*/ 	.word	0x00000000
        /*0938*/ 	.short	0x0101
        /*093a*/ 	.byte	0xff
	.zero		1


	//   ....[132]....
        /*093c*/ 	.word	0x00003fc0
        /*0940*/ 	.word	0x000000ff
        /*0944*/ 	.word	0x00000240
        /*0948*/ 	.short	0x010a
        /*094a*/ 	.byte	0x04
	.zero		1


	//   ....[133]....
        /*094c*/ 	.word	0x000040e0
        /*0950*/ 	.word	0x00000002
        /*0954*/ 	.word	0x00000230
        /*0958*/ 	.short	0x010a
        /*095a*/ 	.byte	0xff
	.zero		1


	//   ....[134]....
        /*095c*/ 	.word	0x000041f0
        /*0960*/ 	.word	0x00000002
        /*0964*/ 	.word	0x00000000
        /*0968*/ 	.short	0x0101
        /*096a*/ 	.byte	0xff
	.zero		1


	//   ....[135]....
        /*096c*/ 	.word	0x00004280
        /*0970*/ 	.word	0x000000ff
        /*0974*/ 	.word	0x00000240
        /*0978*/ 	.short	0x0106
        /*097a*/ 	.byte	0x04
	.zero		1


	//   ....[136]....
        /*097c*/ 	.word	0x000042a0
        /*0980*/ 	.word	0x000000ff
        /*0984*/ 	.word	0x00000240
        /*0988*/ 	.short	0x010a
        /*098a*/ 	.byte	0x04
	.zero		1


	//   ....[137]....
        /*098c*/ 	.word	0x00004330
        /*0990*/ 	.word	0x000000ff
        /*0994*/ 	.word	0x00000240
        /*0998*/ 	.short	0x0106
        /*099a*/ 	.byte	0x07
	.zero		1


	//   ....[138]....
        /*099c*/ 	.word	0x00004370
        /*09a0*/ 	.word	0x00000000
        /*09a4*/ 	.word	0x00000240
        /*09a8*/ 	.short	0x010a
        /*09aa*/ 	.byte	0xff
	.zero		1


	//   ....[139]....
        /*09ac*/ 	.word	0x000045b0
        /*09b0*/ 	.word	0x000000ff
        /*09b4*/ 	.word	0x00000008
        /*09b8*/ 	.short	0x010a
        /*09ba*/ 	.byte	0x05
	.zero		1


	//   ....[140]....
        /*09bc*/ 	.word	0x000045d0
        /*09c0*/ 	.word	0x000000ff
        /*09c4*/ 	.word	0x00000008
        /*09c8*/ 	.short	0x010a
        /*09ca*/ 	.byte	0x05
	.zero		1


	//   ....[141]....
        /*09cc*/ 	.word	0x00004760
        /*09d0*/ 	.word	0x000000ff
        /*09d4*/ 	.word	0x00000008
        /*09d8*/ 	.short	0x010a
        /*09da*/ 	.byte	0x05
	.zero		1


	//   ....[142]....
        /*09dc*/ 	.word	0x00004780
        /*09e0*/ 	.word	0x000000ff
        /*09e4*/ 	.word	0x00000008
        /*09e8*/ 	.short	0x010a
        /*09ea*/ 	.byte	0x05
	.zero		1


	//   ....[143]....
        /*09ec*/ 	.word	0x00004840
        /*09f0*/ 	.word	0x000000ff
        /*09f4*/ 	.word	0x00000000
        /*09f8*/ 	.short	0x0101
        /*09fa*/ 	.byte	0x04
	.zero		1


	//   ....[144]....
        /*09fc*/ 	.word	0x00004b20
        /*0a00*/ 	.word	0x00000000
        /*0a04*/ 	.word	0x00000230
        /*0a08*/ 	.short	0x010a
        /*0a0a*/ 	.byte	0xff
	.zero		1


	//   ....[145]....
        /*0a0c*/ 	.word	0x00004be0
        /*0a10*/ 	.word	0x00000000
        /*0a14*/ 	.word	0x00000000
        /*0a18*/ 	.short	0x0101
        /*0a1a*/ 	.byte	0xff
	.zero		1


	//   ....[146]....
        /*0a1c*/ 	.word	0x00004c90
        /*0a20*/ 	.word	0x000000ff
        /*0a24*/ 	.word	0x00000000
        /*0a28*/ 	.short	0x010a
        /*0a2a*/ 	.byte	0x04
	.zero		1


	//   ....[147]....
        /*0a2c*/ 	.word	0x00004ca0
        /*0a30*/ 	.word	0x000000ff
        /*0a34*/ 	.word	0x00000270
        /*0a38*/ 	.short	0x010a
        /*0a3a*/ 	.byte	0x13
	.zero		1


	//   ....[148]....
        /*0a3c*/ 	.word	0x00004d60
        /*0a40*/ 	.word	0x000000ff
        /*0a44*/ 	.word	0x00000000
        /*0a48*/ 	.short	0x010a
        /*0a4a*/ 	.byte	0x06
	.zero		1


	//   ....[149]....
        /*0a4c*/ 	.word	0x00004e80
        /*0a50*/ 	.word	0x000000ff
        /*0a54*/ 	.word	0x00000000
        /*0a58*/ 	.short	0x010a
        /*0a5a*/ 	.byte	0x04
	.zero		1


	//   ....[150]....
        /*0a5c*/ 	.word	0x000050a0
        /*0a60*/ 	.word	0x000000ff
        /*0a64*/ 	.word	0x00000000
        /*0a68*/ 	.short	0x010a
        /*0a6a*/ 	.byte	0x04
	.zero		1


	//   ....[151]....
        /*0a6c*/ 	.word	0x00005130
        /*0a70*/ 	.word	0x000000ff
        /*0a74*/ 	.word	0x00000000
        /*0a78*/ 	.short	0x010a
        /*0a7a*/ 	.byte	0x05
	.zero		1


	//   ....[152]....
        /*0a7c*/ 	.word	0x000051c0
        /*0a80*/ 	.word	0x000000ff
        /*0a84*/ 	.word	0x00000000
        /*0a88*/ 	.short	0x010a
        /*0a8a*/ 	.byte	0x05
	.zero		1


	//   ....[153]....
        /*0a8c*/ 	.word	0x00005260
        /*0a90*/ 	.word	0x00000000
        /*0a94*/ 	.word	0x00000000
        /*0a98*/ 	.short	0x010a
        /*0a9a*/ 	.byte	0xff
	.zero		1


	//   ....[154]....
        /*0a9c*/ 	.word	0x000052a0
        /*0aa0*/ 	.word	0x00000000
        /*0aa4*/ 	.word	0x00000000
        /*0aa8*/ 	.short	0x010a
        /*0aaa*/ 	.byte	0xff
	.zero		1


	//   ....[155]....
        /*0aac*/ 	.word	0x00005310
        /*0ab0*/ 	.word	0x000000ff
        /*0ab4*/ 	.word	0x00000000
        /*0ab8*/ 	.short	0x0101
        /*0aba*/ 	.byte	0x04
	.zero		1


	//   ....[156]....
        /*0abc*/ 	.word	0x00005350
        /*0ac0*/ 	.word	0x000000ff
        /*0ac4*/ 	.word	0x000002b0
        /*0ac8*/ 	.short	0x010a
        /*0aca*/ 	.byte	0x0d
	.zero		1


	//   ....[157]....
        /*0acc*/ 	.word	0x000053a0
        /*0ad0*/ 	.word	0x000000ff
        /*0ad4*/ 	.word	0x00000000
        /*0ad8*/ 	.short	0x0101
        /*0ada*/ 	.byte	0x04
	.zero		1


	//   ....[158]....
        /*0adc*/ 	.word	0x00005830
        /*0ae0*/ 	.word	0x0000000c
        /*0ae4*/ 	.word	0x00000230
        /*0ae8*/ 	.short	0x010a
        /*0aea*/ 	.byte	0xff
	.zero		1


	//   ....[159]....
        /*0aec*/ 	.word	0x000059a0
        /*0af0*/ 	.word	0x00000000
        /*0af4*/ 	.word	0x00000000
        /*0af8*/ 	.short	0x0101
        /*0afa*/ 	.byte	0xff
	.zero		1


	//   ....[160]....
        /*0afc*/ 	.word	0x00005e30
        /*0b00*/ 	.word	0x000000ff
        /*0b04*/ 	.word	0x00000228
        /*0b08*/ 	.short	0x010a
        /*0b0a*/ 	.byte	0x15
	.zero		1


	//   ....[161]....
        /*0b0c*/ 	.word	0x00005fb0
        /*0b10*/ 	.word	0x000000ff
        /*0b14*/ 	.word	0x00000210
        /*0b18*/ 	.short	0x010a
        /*0b1a*/ 	.byte	0x15
	.zero		1


	//   ....[162]....
        /*0b1c*/ 	.word	0x00006120
        /*0b20*/ 	.word	0x000000ff
        /*0b24*/ 	.word	0x00000200
        /*0b28*/ 	.short	0x010b
        /*0b2a*/ 	.byte	0x15
	.zero		1


	//   ....[163]....
        /*0b2c*/ 	.word	0x00006130
        /*0b30*/ 	.word	0x000000ff
        /*0b34*/ 	.word	0x00000000
        /*0b38*/ 	.short	0x0101
        /*0b3a*/ 	.byte	0x22
	.zero		1


	//   ....[164]....
        /*0b3c*/ 	.word	0x00006140
        /*0b40*/ 	.word	0x000000ff
        /*0b44*/ 	.word	0x00000218
        /*0b48*/ 	.short	0x010a
        /*0b4a*/ 	.byte	0x15
	.zero		1


	//   ....[165]....
        /*0b4c*/ 	.word	0x00006320
        /*0b50*/ 	.word	0x000000ff
        /*0b54*/ 	.word	0x00000208
        /*0b58*/ 	.short	0x010b
        /*0b5a*/ 	.byte	0x15
	.zero		1


	//   ....[166]....
        /*0b5c*/ 	.word	0x00006330
        /*0b60*/ 	.word	0x000000ff
        /*0b64*/ 	.word	0x00000000
        /*0b68*/ 	.short	0x0101
        /*0b6a*/ 	.byte	0x21
	.zero		1


	//   ....[167]....
        /*0b6c*/ 	.word	0x00006360
        /*0b70*/ 	.word	0x000000ff
        /*0b74*/ 	.word	0x00000210
        /*0b78*/ 	.short	0x010a
        /*0b7a*/ 	.byte	0x15
	.zero		1


	//   ....[168]....
        /*0b7c*/ 	.word	0x000063a0
        /*0b80*/ 	.word	0x00000000
        /*0b84*/ 	.word	0x00000218
        /*0b88*/ 	.short	0x010a
        /*0b8a*/ 	.byte	0xff
	.zero		1


	//   ....[169]....
        /*0b8c*/ 	.word	0x000066c0
        /*0b90*/ 	.word	0x00000003
        /*0b94*/ 	.word	0x00000230
        /*0b98*/ 	.short	0x010a
        /*0b9a*/ 	.byte	0xff
	.zero		1


	//   ....[170]....
        /*0b9c*/ 	.word	0x00006840
        /*0ba0*/ 	.word	0x00000000
        /*0ba4*/ 	.word	0x00000000
        /*0ba8*/ 	.short	0x0101
        /*0baa*/ 	.byte	0xff
	.zero		1


	//   ....[171]....
        /*0bac*/ 	.word	0x00007370
        /*0bb0*/ 	.word	0x00000003
        /*0bb4*/ 	.word	0x00000200
        /*0bb8*/ 	.short	0x010a
        /*0bba*/ 	.byte	0xff
	.zero		1


	//   ....[172]....
        /*0bbc*/ 	.word	0x00007390
        /*0bc0*/ 	.word	0x000000a4
        /*0bc4*/ 	.word	0x00000250
        /*0bc8*/ 	.short	0x010a
        /*0bca*/ 	.byte	0xff
	.zero		1


	//   ....[173]....
        /*0bcc*/ 	.word	0x000074d0
        /*0bd0*/ 	.word	0x00000003
        /*0bd4*/ 	.word	0x00000200
        /*0bd8*/ 	.short	0x010a
        /*0bda*/ 	.byte	0xff
	.zero		1


	//   ....[174]....
        /*0bdc*/ 	.word	0x00007620
        /*0be0*/ 	.word	0x00000000
        /*0be4*/ 	.word	0x00000000
        /*0be8*/ 	.short	0x0101
        /*0bea*/ 	.byte	0xff
	.zero		1


	//   ....[175]....
        /*0bec*/ 	.word	0x00007680
        /*0bf0*/ 	.word	0x000000a4
        /*0bf4*/ 	.word	0x00000250
        /*0bf8*/ 	.short	0x010a
        /*0bfa*/ 	.byte	0xff
	.zero		1


	//   ....[176]....
        /*0bfc*/ 	.word	0x00008a30
        /*0c00*/ 	.word	0x000000c8
        /*0c04*/ 	.word	0x00000200
        /*0c08*/ 	.short	0x010a
        /*0c0a*/ 	.byte	0xff
	.zero		1


	//   ....[177]....
        /*0c0c*/ 	.word	0x00008b10
        /*0c10*/ 	.word	0x000000c8
        /*0c14*/ 	.word	0x00000200
        /*0c18*/ 	.short	0x010a
        /*0c1a*/ 	.byte	0xff
	.zero		1


	//   ....[178]....
        /*0c1c*/ 	.word	0x00008c60
        /*0c20*/ 	.word	0x00000000
        /*0c24*/ 	.word	0x00000000
        /*0c28*/ 	.short	0x0101
        /*0c2a*/ 	.byte	0xff
	.zero		1


	//   ....[179]....
        /*0c2c*/ 	.word	0x00009070
        /*0c30*/ 	.word	0x000000a4
        /*0c34*/ 	.word	0x00000000
        /*0c38*/ 	.short	0x0101
        /*0c3a*/ 	.byte	0xff
	.zero		1


	//   ....[180]....
        /*0c3c*/ 	.word	0x0000a0c0
        /*0c40*/ 	.word	0x00000000
        /*0c44*/ 	.word	0x000002a0
        /*0c48*/ 	.short	0x010a
        /*0c4a*/ 	.byte	0xff
	.zero		1


	//   ....[181]....
        /*0c4c*/ 	.word	0x0000a120
        /*0c50*/ 	.word	0x00000000
        /*0c54*/ 	.word	0x00000100
        /*0c58*/ 	.short	0x010a
        /*0c5a*/ 	.byte	0xff
	.zero		1


	//   ....[182]....
        /*0c5c*/ 	.word	0x0000a180
        /*0c60*/ 	.word	0x00000000
        /*0c64*/ 	.word	0x00000100
        /*0c68*/ 	.short	0x010a
        /*0c6a*/ 	.byte	0xff
	.zero		1


	//   ....[183]....
        /*0c6c*/ 	.word	0x0000a1d0
        /*0c70*/ 	.word	0x00000003
        /*0c74*/ 	.word	0x00000230
        /*0c78*/ 	.short	0x010a
        /*0c7a*/ 	.byte	0xff
	.zero		1


	//   ....[184]....
        /*0c7c*/ 	.word	0x0000a230
        /*0c80*/ 	.word	0x00000000
        /*0c84*/ 	.word	0x00000000
        /*0c88*/ 	.short	0x010a
        /*0c8a*/ 	.byte	0xff
	.zero		1


	//   ....[185]....
        /*0c8c*/ 	.word	0x0000a290
        /*0c90*/ 	.word	0x00000000
        /*0c94*/ 	.word	0x00000000
        /*0c98*/ 	.short	0x010a
        /*0c9a*/ 	.byte	0xff
	.zero		1


	//   ....[186]....
        /*0c9c*/ 	.word	0x0000a2f0
        /*0ca0*/ 	.word	0x00000000
        /*0ca4*/ 	.word	0x00000000
        /*0ca8*/ 	.short	0x010a
        /*0caa*/ 	.byte	0xff
	.zero		1


	//   ....[187]....
        /*0cac*/ 	.word	0x0000a350
        /*0cb0*/ 	.word	0x00000000
        /*0cb4*/ 	.word	0x00000000
        /*0cb8*/ 	.short	0x010a
        /*0cba*/ 	.byte	0xff
	.zero		1


	//   ....[188]....
        /*0cbc*/ 	.word	0x0000a3b0
        /*0cc0*/ 	.word	0x00000000
        /*0cc4*/ 	.word	0x00000000
        /*0cc8*/ 	.short	0x010a
        /*0cca*/ 	.byte	0xff
	.zero		1


	//   ....[189]....
        /*0ccc*/ 	.word	0x0000a410
        /*0cd0*/ 	.word	0x00000000
        /*0cd4*/ 	.word	0x00000000
        /*0cd8*/ 	.short	0x010a
        /*0cda*/ 	.byte	0xff
	.zero		1


	//   ....[190]....
        /*0cdc*/ 	.word	0x0000a470
        /*0ce0*/ 	.word	0x00000000
        /*0ce4*/ 	.word	0x00000000
        /*0ce8*/ 	.short	0x010a
        /*0cea*/ 	.byte	0xff
	.zero		1


	//   ....[191]....
        /*0cec*/ 	.word	0x0000a4d0
        /*0cf0*/ 	.word	0x00000000
        /*0cf4*/ 	.word	0x00000000
        /*0cf8*/ 	.short	0x010a
        /*0cfa*/ 	.byte	0xff
	.zero		1


	//   ....[192]....
        /*0cfc*/ 	.word	0x0000a530
        /*0d00*/ 	.word	0x00000000
        /*0d04*/ 	.word	0x00000000
        /*0d08*/ 	.short	0x010a
        /*0d0a*/ 	.byte	0xff
	.zero		1


	//   ....[193]....
        /*0d0c*/ 	.word	0x0000a590
        /*0d10*/ 	.word	0x00000000
        /*0d14*/ 	.word	0x00000000
        /*0d18*/ 	.short	0x010a
        /*0d1a*/ 	.byte	0xff
	.zero		1


	//   ....[194]....
        /*0d1c*/ 	.word	0x0000a5f0
        /*0d20*/ 	.word	0x00000000
        /*0d24*/ 	.word	0x00000000
        /*0d28*/ 	.short	0x010a
        /*0d2a*/ 	.byte	0xff
	.zero		1


	//   ....[195]....
        /*0d2c*/ 	.word	0x0000a650
        /*0d30*/ 	.word	0x00000000
        /*0d34*/ 	.word	0x00000000
        /*0d38*/ 	.short	0x010a
        /*0d3a*/ 	.byte	0xff
	.zero		1


	//   ....[196]....
        /*0d3c*/ 	.word	0x0000a6b0
        /*0d40*/ 	.word	0x00000000
        /*0d44*/ 	.word	0x00000000
        /*0d48*/ 	.short	0x010a
        /*0d4a*/ 	.byte	0xff
	.zero		1


	//   ....[197]....
        /*0d4c*/ 	.word	0x0000a710
        /*0d50*/ 	.word	0x00000000
        /*0d54*/ 	.word	0x00000000
        /*0d58*/ 	.short	0x010a
        /*0d5a*/ 	.byte	0xff
	.zero		1


	//   ....[198]....
        /*0d5c*/ 	.word	0x0000a770
        /*0d60*/ 	.word	0x00000000
        /*0d64*/ 	.word	0x00000000
        /*0d68*/ 	.short	0x010a
        /*0d6a*/ 	.byte	0xff
	.zero		1


	//   ....[199]....
        /*0d6c*/ 	.word	0x0000a7d0
        /*0d70*/ 	.word	0x00000000
        /*0d74*/ 	.word	0x00000000
        /*0d78*/ 	.short	0x010a
        /*0d7a*/ 	.byte	0xff
	.zero		1


	//   ....[200]....
        /*0d7c*/ 	.word	0x0000a830
        /*0d80*/ 	.word	0x00000000
        /*0d84*/ 	.word	0x00000000
        /*0d88*/ 	.short	0x010a
        /*0d8a*/ 	.byte	0xff
	.zero		1


	//   ....[201]....
        /*0d8c*/ 	.word	0x0000a890
        /*0d90*/ 	.word	0x00000000
        /*0d94*/ 	.word	0x00000000
        /*0d98*/ 	.short	0x010a
        /*0d9a*/ 	.byte	0xff
	.zero		1


	//   ....[202]....
        /*0d9c*/ 	.word	0x0000a8f0
        /*0da0*/ 	.word	0x00000000
        /*0da4*/ 	.word	0x00000000
        /*0da8*/ 	.short	0x010a
        /*0daa*/ 	.byte	0xff
	.zero		1


	//   ....[203]....
        /*0dac*/ 	.word	0x0000a950
        /*0db0*/ 	.word	0x00000000
        /*0db4*/ 	.word	0x00000000
        /*0db8*/ 	.short	0x010a
        /*0dba*/ 	.byte	0xff
	.zero		1


	//   ....[204]....
        /*0dbc*/ 	.word	0x0000a9b0
        /*0dc0*/ 	.word	0x00000000
        /*0dc4*/ 	.word	0x00000000
        /*0dc8*/ 	.short	0x010a
        /*0dca*/ 	.byte	0xff
	.zero		1


	//   ....[205]....
        /*0dcc*/ 	.word	0x0000aa10
        /*0dd0*/ 	.word	0x00000000
        /*0dd4*/ 	.word	0x00000000
        /*0dd8*/ 	.short	0x010a
        /*0dda*/ 	.byte	0xff
	.zero		1


	//   ....[206]....
        /*0ddc*/ 	.word	0x0000aa70
        /*0de0*/ 	.word	0x00000000
        /*0de4*/ 	.word	0x00000000
        /*0de8*/ 	.short	0x010a
        /*0dea*/ 	.byte	0xff
	.zero		1


	//   ....[207]....
        /*0dec*/ 	.word	0x0000aad0
        /*0df0*/ 	.word	0x00000000
        /*0df4*/ 	.word	0x00000000
        /*0df8*/ 	.short	0x010a
        /*0dfa*/ 	.byte	0xff
	.zero		1


	//   ....[208]....
        /*0dfc*/ 	.word	0x0000ab30
        /*0e00*/ 	.word	0x00000000
        /*0e04*/ 	.word	0x00000000
        /*0e08*/ 	.short	0x010a
        /*0e0a*/ 	.byte	0xff
	.zero		1


	//   ....[209]....
        /*0e0c*/ 	.word	0x0000ab90
        /*0e10*/ 	.word	0x00000000
        /*0e14*/ 	.word	0x00000000
        /*0e18*/ 	.short	0x010a
        /*0e1a*/ 	.byte	0xff
	.zero		1


	//   ....[210]....
        /*0e1c*/ 	.word	0x0000abf0
        /*0e20*/ 	.word	0x00000000
        /*0e24*/ 	.word	0x00000000
        /*0e28*/ 	.short	0x010a
        /*0e2a*/ 	.byte	0xff
	.zero		1


	//   ....[211]....
        /*0e2c*/ 	.word	0x0000ac50
        /*0e30*/ 	.word	0x00000000
        /*0e34*/ 	.word	0x00000000
        /*0e38*/ 	.short	0x010a
        /*0e3a*/ 	.byte	0xff
	.zero		1


	//   ....[212]....
        /*0e3c*/ 	.word	0x0000acb0
        /*0e40*/ 	.word	0x00000000
        /*0e44*/ 	.word	0x00000000
        /*0e48*/ 	.short	0x010a
        /*0e4a*/ 	.byte	0xff
	.zero		1


	//   ....[213]....
        /*0e4c*/ 	.word	0x0000ad10
        /*0e50*/ 	.word	0x00000000
        /*0e54*/ 	.word	0x00000000
        /*0e58*/ 	.short	0x010a
        /*0e5a*/ 	.byte	0xff
	.zero		1


	//   ....[214]....
        /*0e5c*/ 	.word	0x0000ad70
        /*0e60*/ 	.word	0x00000000
        /*0e64*/ 	.word	0x00000000
        /*0e68*/ 	.short	0x010a
        /*0e6a*/ 	.byte	0xff
	.zero		1


	//   ....[215]....
        /*0e6c*/ 	.word	0x0000adc0
        /*0e70*/ 	.word	0x00000002
        /*0e74*/ 	.word	0x00000290
        /*0e78*/ 	.short	0x010a
        /*0e7a*/ 	.byte	0xff
	.zero		1


	//   ....[216]....
        /*0e7c*/ 	.word	0x0000ae20
        /*0e80*/ 	.word	0x00000002
        /*0e84*/ 	.word	0x00000240
        /*0e88*/ 	.short	0x010a
        /*0e8a*/ 	.byte	0xff
	.zero		1


	//   ....[217]....
        /*0e8c*/ 	.word	0x0000ae70
        /*0e90*/ 	.word	0x00000002
        /*0e94*/ 	.word	0x00000230
        /*0e98*/ 	.short	0x010a
        /*0e9a*/ 	.byte	0xff
	.zero		1


	//   ....[218]....
        /*0e9c*/ 	.word	0x0000aed0
        /*0ea0*/ 	.word	0x00000000
        /*0ea4*/ 	.word	0x00000240
        /*0ea8*/ 	.short	0x010a
        /*0eaa*/ 	.byte	0xff
	.zero		1


	//   ....[219]....
        /*0eac*/ 	.word	0x0000af30
        /*0eb0*/ 	.word	0x00000000
        /*0eb4*/ 	.word	0x00000008
        /*0eb8*/ 	.short	0x010a
        /*0eba*/ 	.byte	0xff
	.zero		1


	//   ....[220]....
        /*0ebc*/ 	.word	0x0000b020
        /*0ec0*/ 	.word	0x00000000
        /*0ec4*/ 	.word	0x00000008
        /*0ec8*/ 	.short	0x010a
        /*0eca*/ 	.byte	0xff
	.zero		1


	//   ....[221]....
        /*0ecc*/ 	.word	0x0000b070
        /*0ed0*/ 	.word	0x00000000
        /*0ed4*/ 	.word	0x00000230
        /*0ed8*/ 	.short	0x010a
        /*0eda*/ 	.byte	0xff
	.zero		1


	//   ....[222]....
        /*0edc*/ 	.word	0x0000b0d0
        /*0ee0*/ 	.word	0x00000000
        /*0ee4*/ 	.word	0x00000270
        /*0ee8*/ 	.short	0x010a
        /*0eea*/ 	.byte	0xff
	.zero		1


	//   ....[223]....
        /*0eec*/ 	.word	0x0000b130
        /*0ef0*/ 	.word	0x00000000
        /*0ef4*/ 	.word	0x00000000
        /*0ef8*/ 	.short	0x010a
        /*0efa*/ 	.byte	0xff
	.zero		1


	//   ....[224]....
        /*0efc*/ 	.word	0x0000b190
        /*0f00*/ 	.word	0x00000000
        /*0f04*/ 	.word	0x00000000
        /*0f08*/ 	.short	0x010a
        /*0f0a*/ 	.byte	0xff
	.zero		1


	//   ....[225]....
        /*0f0c*/ 	.word	0x0000b1f0
        /*0f10*/ 	.word	0x00000000
        /*0f14*/ 	.word	0x00000000
        /*0f18*/ 	.short	0x010a
        /*0f1a*/ 	.byte	0xff
	.zero		1


	//   ....[226]....
        /*0f1c*/ 	.word	0x0000b250
        /*0f20*/ 	.word	0x00000000
        /*0f24*/ 	.word	0x00000000
        /*0f28*/ 	.short	0x010a
        /*0f2a*/ 	.byte	0xff
	.zero		1


	//   ....[227]....
        /*0f2c*/ 	.word	0x0000b2b0
        /*0f30*/ 	.word	0x00000000
        /*0f34*/ 	.word	0x000002b0
        /*0f38*/ 	.short	0x010a
        /*0f3a*/ 	.byte	0xff
	.zero		1


	//   ....[228]....
        /*0f3c*/ 	.word	0x0000b300
        /*0f40*/ 	.word	0x0000000c
        /*0f44*/ 	.word	0x00000230
        /*0f48*/ 	.short	0x010a
        /*0f4a*/ 	.byte	0xff
	.zero		1


	//   ....[229]....
        /*0f4c*/ 	.word	0x0000b360
        /*0f50*/ 	.word	0x00000000
        /*0f54*/ 	.word	0x00000228
        /*0f58*/ 	.short	0x010a
        /*0f5a*/ 	.byte	0xff
	.zero		1


	//   ....[230]....
        /*0f5c*/ 	.word	0x0000b3c0
        /*0f60*/ 	.word	0x00000000
        /*0f64*/ 	.word	0x00000210
        /*0f68*/ 	.short	0x010a
        /*0f6a*/ 	.byte	0xff
	.zero		1


	//   ....[231]....
        /*0f6c*/ 	.word	0x0000b420
        /*0f70*/ 	.word	0x00000000
        /*0f74*/ 	.word	0x00000218
        /*0f78*/ 	.short	0x010a
        /*0f7a*/ 	.byte	0xff
	.zero		1


	//   ....[232]....
        /*0f7c*/ 	.word	0x0000b480
        /*0f80*/ 	.word	0x00000000
        /*0f84*/ 	.word	0x00000210
        /*0f88*/ 	.short	0x010a
        /*0f8a*/ 	.byte	0xff
	.zero		1


	//   ....[233]....
        /*0f8c*/ 	.word	0x0000b4d0
        /*0f90*/ 	.word	0x00000003
        /*0f94*/ 	.word	0x00000230
        /*0f98*/ 	.short	0x010a
        /*0f9a*/ 	.byte	0xff
	.zero		1


	//   ....[234]....
        /*0f9c*/ 	.word	0x0000b520
        /*0fa0*/ 	.word	0x00000003
        /*0fa4*/ 	.word	0x00000200
        /*0fa8*/ 	.short	0x010a
        /*0faa*/ 	.byte	0xff
	.zero		1


	//   ....[235]....
        /*0fac*/ 	.word	0x0000b570
        /*0fb0*/ 	.word	0x000000a4
        /*0fb4*/ 	.word	0x00000250
        /*0fb8*/ 	.short	0x010a
        /*0fba*/ 	.byte	0xff
	.zero		1


	//   ....[236]....
        /*0fbc*/ 	.word	0x0000b5c0
        /*0fc0*/ 	.word	0x000000c8
        /*0fc4*/ 	.word	0x00000200
        /*0fc8*/ 	.short	0x010a
        /*0fca*/ 	.byte	0xff
	.zero		1


	//----- nvinfo : EIATTR_NUM_MBARRIERS
	.align		4
.L_47:
        /*0fcc*/ 	.byte	0x03, 0x38
        /*0fce*/ 	.short	0x0057


	//----- nvinfo : EIATTR_EXIT_INSTR_OFFSETS
	.align		4
        /*0fd0*/ 	.byte	0x04, 0x1c
        /*0fd2*/ 	.short	(.L_49 - .L_48)


	//   ....[0]....
.L_48:
        /*0fd4*/ 	.word	0x00003e50


	//   ....[1]....
        /*0fd8*/ 	.word	0x00004340


	//   ....[2]....
        /*0fdc*/ 	.word	0x000043a0


	//   ....[3]....
        /*0fe0*/ 	.word	0x000055d0


	//   ....[4]....
        /*0fe4*/ 	.word	0x000063d0


	//   ....[5]....
        /*0fe8*/ 	.word	0x00006410


	//   ....[6]....
        /*0fec*/ 	.word	0x0000a0b0


	//----- nvinfo : EIATTR_MAX_THREADS
	.align		4
.L_49:
        /*0ff0*/ 	.byte	0x04, 0x05
        /*0ff2*/ 	.short	(.L_51 - .L_50)
.L_50:
        /*0ff4*/ 	.word	0x00000100
        /*0ff8*/ 	.word	0x00000001
        /*0ffc*/ 	.word	0x00000001


	//----- nvinfo : EIATTR_CRS_STACK_SIZE
	.align		4
.L_51:
        /*1000*/ 	.byte	0x04, 0x1e
        /*1002*/ 	.short	(.L_53 - .L_52)
.L_52:
        /*1004*/ 	.word	0x00000000


	//----- nvinfo : EIATTR_CBANK_PARAM_SIZE
	.align		4
.L_53:
        /*1008*/ 	.byte	0x03, 0x19
        /*100a*/ 	.short	0x0800


	//----- nvinfo : EIATTR_PARAM_CBANK
	.align		4
        /*100c*/ 	.byte	0x04, 0x0a
        /*100e*/ 	.short	(.L_55 - .L_54)
	.align		4
.L_54:
        /*1010*/ 	.word	index@(.nv.constant0._ZN7cutlass13device_kernelINS_4gemm6kernel13GemmUniversalIN4cute5tupleIJiiiiEEENS1_10collective13CollectiveMmaINS1_35MainloopSm100TmaUmmaWarpSpecializedILi32ELi2ELi4ENS5_IJNS4_1CILi2EEENSA_ILi4EEENSA_ILi1EEEEEEEENS5_IJNSA_ILi256EEENSA_ILi128EEENSA_ILi32EEEEEENS_12float_e4m3_tENS5_IJlSD_lEEESK_SL_NS4_8TiledMMAINS4_8MMA_AtomIJNS4_10MMA_TraitsINS4_25SM100_MMA_F8F6F4_2x1SM_SSEJSK_SK_fSG_SH_NS4_17integral_constantINS4_4UMMA5MajorELSS_0EEEST_NSQ_INSR_7ScaleInELSU_0EEESV_EEEEEENS4_6LayoutINS5_IJSD_SD_SD_EEENS5_IJNSA_ILi0EEES10_S10_EEEEENS5_IJNS4_10UnderscoreES13_S13_EEEEENS4_28SM100_TMA_2SM_LOAD_MULTICASTENS4_14ComposedLayoutINS4_7SwizzleILi1ELi4ELi3EEENS4_18smem_ptr_flag_bitsILi8EEENSY_INS5_IJNSA_ILi8EEESI_EEENS5_IJSI_SD_EEEEEEEvNS4_8identityENS4_18SM100_TMA_2SM_LOADES1G_vS1H_EENS_8epilogue10collective18CollectiveEpilogueINS1K_23Sm100TmaWarpSpecializedILi2ELi2ELi64ELb0ELb0EEEJNS5_IJSH_SH_SI_EEENS5_IJNSY_ISH_SD_EENSY_INSA_ILi64EEESD_EEEEESK_SL_SK_SL_NS1K_6fusion15FusionCallbacksIS1O_NS1U_17LinearCombinationISK_fSK_fLNS_15FloatRoundStyleE2EEES1P_S1T_JEEENS4_5SM1004TMEM4LOAD26SM100_TMEM_LOAD_32dp32b64xENS4_13SM90_TMA_LOADENS17_INS18_ILi2ELi4ELi3EEES1B_NSY_INS5_IJS1C_S1R_EEENS5_IJS1R_SD_EEEEEEENS4_39AutoVectorizingCopyWithAssumedAlignmentILi128EEENS4_14SM90_TMA_STOREES29_S2B_S2B_EEEvvEEEEvNT_6ParamsE)
        /*1014*/ 	.short	0x0380
        /*1016*/ 	.short	0x0800


	//----- nvinfo : EIATTR_SW_WAR
	.align		4
.L_55:
        /*1018*/ 	.byte	0x04, 0x36
        /*101a*/ 	.short	(.L_57 - .L_56)
.L_56:
        /*101c*/ 	.word	0x00000008
.L_57:


//--------------------- .nv.callgraph             --------------------------
	.section	.nv.callgraph,"",@"SHT_CUDA_CALLGRAPH"
	.align	4
	.sectionentsize	8
	.align		4
        /*0000*/ 	.word	0x00000000
	.align		4
        /*0004*/ 	.word	0xffffffff
	.align		4
        /*0008*/ 	.word	index@(_ZN7cutlass13device_kernelINS_4gemm6kernel13GemmUniversalIN4cute5tupleIJiiiiEEENS1_10collective13CollectiveMmaINS1_35MainloopSm100TmaUmmaWarpSpecializedILi32ELi2ELi4ENS5_IJNS4_1CILi2EEENSA_ILi4EEENSA_ILi1EEEEEEEENS5_IJNSA_ILi256EEENSA_ILi128EEENSA_ILi32EEEEEENS_12float_e4m3_tENS5_IJlSD_lEEESK_SL_NS4_8TiledMMAINS4_8MMA_AtomIJNS4_10MMA_TraitsINS4_25SM100_MMA_F8F6F4_2x1SM_SSEJSK_SK_fSG_SH_NS4_17integral_constantINS4_4UMMA5MajorELSS_0EEEST_NSQ_INSR_7ScaleInELSU_0EEESV_EEEEEENS4_6LayoutINS5_IJSD_SD_SD_EEENS5_IJNSA_ILi0EEES10_S10_EEEEENS5_IJNS4_10UnderscoreES13_S13_EEEEENS4_28SM100_TMA_2SM_LOAD_MULTICASTENS4_14ComposedLayoutINS4_7SwizzleILi1ELi4ELi3EEENS4_18smem_ptr_flag_bitsILi8EEENSY_INS5_IJNSA_ILi8EEESI_EEENS5_IJSI_SD_EEEEEEEvNS4_8identityENS4_18SM100_TMA_2SM_LOADES1G_vS1H_EENS_8epilogue10collective18CollectiveEpilogueINS1K_23Sm100TmaWarpSpecializedILi2ELi2ELi64ELb0ELb0EEEJNS5_IJSH_SH_SI_EEENS5_IJNSY_ISH_SD_EENSY_INSA_ILi64EEESD_EEEEESK_SL_SK_SL_NS1K_6fusion15FusionCallbacksIS1O_NS1U_17LinearCombinationISK_fSK_fLNS_15FloatRoundStyleE2EEES1P_S1T_JEEENS4_5SM1004TMEM4LOAD26SM100_TMEM_LOAD_32dp32b64xENS4_13SM90_TMA_LOADENS17_INS18_ILi2ELi4ELi3EEES1B_NSY_INS5_IJS1C_S1R_EEENS5_IJS1R_SD_EEEEEEENS4_39AutoVectorizingCopyWithAssumedAlignmentILi128EEENS4_14SM90_TMA_STOREES29_S2B_S2B_EEEvvEEEEvNT_6ParamsE)
	.align		4
        /*000c*/ 	.word	index@(__assertfail)
	.align		4
        /*0010*/ 	.word	0x00000000
	.align		4
        /*0014*/ 	.word	0xfffffffe
	.align		4
        /*0018*/ 	.word	0x00000000
	.align		4
        /*001c*/ 	.word	0xfffffffd
	.align		4
        /*0020*/ 	.word	0x00000000
	.align		4
        /*0024*/ 	.word	0xfffffffc


//--------------------- .nv.constant4             --------------------------
	.section	.nv.constant4,"a",@progbits
	.align	8
	.align		8
.nv.constant4:
        /*0000*/ 	.dword	__assertfail
	.align		8
        /*0008*/ 	.dword	__unnamed_1
	.align		8
        /*0010*/ 	.dword	__unnamed_2
	.align		8
        /*0018*/ 	.dword	_ZN40_INTERNAL_1b966ffc_4_k_cu_f829bbe2_239964cuda3std3__45__cpo5beginE
	.align		8
        /*0020*/ 	.dword	_ZN40_INTERNAL_1b966ffc_4_k_cu_f829bbe2_239964cuda3std3__45__cpo3endE
	.align		8
        /*0028*/ 	.dword	_ZN40_INTERNAL_1b966ffc_4_k_cu_f829bbe2_239964cuda3std3__45__cpo6cbeginE
	.align		8
        /*0030*/ 	.dword	_ZN40_INTERNAL_1b966ffc_4_k_cu_f829bbe2_239964cuda3std3__45__cpo4cendE
	.align		8
        /*0038*/ 	.dword	_ZN40_INTERNAL_1b966ffc_4_k_cu_f829bbe2_239964cuda3std3__442_GLOBAL__N__1b966ffc_4_k_cu_f829bbe2_239966ignoreE
	.align		8
        /*0040*/ 	.dword	_ZN40_INTERNAL_1b966ffc_4_k_cu_f829bbe2_239964cuda3std3__419piecewise_constructE
	.align		8
        /*0048*/ 	.dword	_ZN40_INTERNAL_1b966ffc_4_k_cu_f829bbe2_239964cuda3std3__48in_placeE
	.align		8
        /*0050*/ 	.dword	_ZN40_INTERNAL_1b966ffc_4_k_cu_f829bbe2_239964cuda3std6ranges3__45__cpo4swapE
	.align		8
        /*0058*/ 	.dword	_ZN40_INTERNAL_1b966ffc_4_k_cu_f829bbe2_239964cuda3std6ranges3__45__cpo9iter_moveE
	.align		8
        /*0060*/ 	.dword	_ZN40_INTERNAL_1b966ffc_4_k_cu_f829bbe2_239964cute7productE
	.align		8
        /*0068*/ 	.dword	_ZN40_INTERNAL_1b966ffc_4_k_cu_f829bbe2_239964cute1_E
	.align		8
        /*0070*/ 	.dword	$str$25
	.align		8
        /*0078*/ 	.dword	$str$26
	.align		8
        /*0080*/ 	.dword	$str$27
	.align		8
        /*0088*/ 	.dword	$str$28


//--------------------- .text._ZN7cutlass13device_kernelINS_4gemm6kernel13GemmUniversalIN4cute5tupleIJiiiiEEENS1_10collective13CollectiveMmaINS1_35MainloopSm100TmaUmmaWarpSpecializedILi32ELi2ELi4ENS5_IJNS4_1CILi2EEENSA_ILi4EEENSA_ILi1EEEEEEEENS5_IJNSA_ILi256EEENSA_ILi128EEENSA_ILi32EEEEEENS_12float_e4m3_tENS5_IJlSD_lEEESK_SL_NS4_8TiledMMAINS4_8MMA_AtomIJNS4_10MMA_TraitsINS4_25SM100_MMA_F8F6F4_2x1SM_SSEJSK_SK_fSG_SH_NS4_17integral_constantINS4_4UMMA5MajorELSS_0EEEST_NSQ_INSR_7ScaleInELSU_0EEESV_EEEEEENS4_6LayoutINS5_IJSD_SD_SD_EEENS5_IJNSA_ILi0EEES10_S10_EEEEENS5_IJNS4_10UnderscoreES13_S13_EEEEENS4_28SM100_TMA_2SM_LOAD_MULTICASTENS4_14ComposedLayoutINS4_7SwizzleILi1ELi4ELi3EEENS4_18smem_ptr_flag_bitsILi8EEENSY_INS5_IJNSA_ILi8EEESI_EEENS5_IJSI_SD_EEEEEEEvNS4_8identityENS4_18SM100_TMA_2SM_LOADES1G_vS1H_EENS_8epilogue10collective18CollectiveEpilogueINS1K_23Sm100TmaWarpSpecializedILi2ELi2ELi64ELb0ELb0EEEJNS5_IJSH_SH_SI_EEENS5_IJNSY_ISH_SD_EENSY_INSA_ILi64EEESD_EEEEESK_SL_SK_SL_NS1K_6fusion15FusionCallbacksIS1O_NS1U_17LinearCombinationISK_fSK_fLNS_15FloatRoundStyleE2EEES1P_S1T_JEEENS4_5SM1004TMEM4LOAD26SM100_TMEM_LOAD_32dp32b64xENS4_13SM90_TMA_LOADENS17_INS18_ILi2ELi4ELi3EEES1B_NSY_INS5_IJS1C_S1R_EEENS5_IJS1R_SD_EEEEEEENS4_39AutoVectorizingCopyWithAssumedAlignmentILi128EEENS4_14SM90_TMA_STOREES29_S2B_S2B_EEEvvEEEEvNT_6ParamsE --------------------------
	.section	.text._ZN7cutlass13device_kernelINS_4gemm6kernel13GemmUniversalIN4cute5tupleIJiiiiEEENS1_10collective13CollectiveMmaINS1_35MainloopSm100TmaUmmaWarpSpecializedILi32ELi2ELi4ENS5_IJNS4_1CILi2EEENSA_ILi4EEENSA_ILi1EEEEEEEENS5_IJNSA_ILi256EEENSA_ILi128EEENSA_ILi32EEEEEENS_12float_e4m3_tENS5_IJlSD_lEEESK_SL_NS4_8TiledMMAINS4_8MMA_AtomIJNS4_10MMA_TraitsINS4_25SM100_MMA_F8F6F4_2x1SM_SSEJSK_SK_fSG_SH_NS4_17integral_constantINS4_4UMMA5MajorELSS_0EEEST_NSQ_INSR_7ScaleInELSU_0EEESV_EEEEEENS4_6LayoutINS5_IJSD_SD_SD_EEENS5_IJNSA_ILi0EEES10_S10_EEEEENS5_IJNS4_10UnderscoreES13_S13_EEEEENS4_28SM100_TMA_2SM_LOAD_MULTICASTENS4_14ComposedLayoutINS4_7SwizzleILi1ELi4ELi3EEENS4_18smem_ptr_flag_bitsILi8EEENSY_INS5_IJNSA_ILi8EEESI_EEENS5_IJSI_SD_EEEEEEEvNS4_8identityENS4_18SM100_TMA_2SM_LOADES1G_vS1H_EENS_8epilogue10collective18CollectiveEpilogueINS1K_23Sm100TmaWarpSpecializedILi2ELi2ELi64ELb0ELb0EEEJNS5_IJSH_SH_SI_EEENS5_IJNSY_ISH_SD_EENSY_INSA_ILi64EEESD_EEEEESK_SL_SK_SL_NS1K_6fusion15FusionCallbacksIS1O_NS1U_17LinearCombinationISK_fSK_fLNS_15FloatRoundStyleE2EEES1P_S1T_JEEENS4_5SM1004TMEM4LOAD26SM100_TMEM_LOAD_32dp32b64xENS4_13SM90_TMA_LOADENS17_INS18_ILi2ELi4ELi3EEES1B_NSY_INS5_IJS1C_S1R_EEENS5_IJS1R_SD_EEEEEEENS4_39AutoVectorizingCopyWithAssumedAlignmentILi128EEENS4_14SM90_TMA_STOREES29_S2B_S2B_EEEvvEEEEvNT_6ParamsE,"ax",@progbits
	.align	128
.text._ZN7cutlass13device_kernelINS_4gemm6kernel13GemmUniversalIN4cute5tupleIJiiiiEEENS1_10collective13CollectiveMmaINS1_35MainloopSm100TmaUmmaWarpSpecializedILi32ELi2ELi4ENS5_IJNS4_1CILi2EEENSA_ILi4EEENSA_ILi1EEEEEEEENS5_IJNSA_ILi256EEENSA_ILi128EEENSA_ILi32EEEEEENS_12float_e4m3_tENS5_IJlSD_lEEESK_SL_NS4_8TiledMMAINS4_8MMA_AtomIJNS4_10MMA_TraitsINS4_25SM100_MMA_F8F6F4_2x1SM_SSEJSK_SK_fSG_SH_NS4_17integral_constantINS4_4UMMA5MajorELSS_0EEEST_NSQ_INSR_7ScaleInELSU_0EEESV_EEEEEENS4_6LayoutINS5_IJSD_SD_SD_EEENS5_IJNSA_ILi0EEES10_S10_EEEEENS5_IJNS4_10UnderscoreES13_S13_EEEEENS4_28SM100_TMA_2SM_LOAD_MULTICASTENS4_14ComposedLayoutINS4_7SwizzleILi1ELi4ELi3EEENS4_18smem_ptr_flag_bitsILi8EEENSY_INS5_IJNSA_ILi8EEESI_EEENS5_IJSI_SD_EEEEEEEvNS4_8identityENS4_18SM100_TMA_2SM_LOADES1G_vS1H_EENS_8epilogue10collective18CollectiveEpilogueINS1K_23Sm100TmaWarpSpecializedILi2ELi2ELi64ELb0ELb0EEEJNS5_IJSH_SH_SI_EEENS5_IJNSY_ISH_SD_EENSY_INSA_ILi64EEESD_EEEEESK_SL_SK_SL_NS1K_6fusion15FusionCallbacksIS1O_NS1U_17LinearCombinationISK_fSK_fLNS_15FloatRoundStyleE2EEES1P_S1T_JEEENS4_5SM1004TMEM4LOAD26SM100_TMEM_LOAD_32dp32b64xENS4_13SM90_TMA_LOADENS17_INS18_ILi2ELi4ELi3EEES1B_NSY_INS5_IJS1C_S1R_EEENS5_IJS1R_SD_EEEEEEENS4_39AutoVectorizingCopyWithAssumedAlignmentILi128EEENS4_14SM90_TMA_STOREES29_S2B_S2B_EEEvvEEEEvNT_6ParamsE:
        .type           _ZN7cutlass13device_kernelINS_4gemm6kernel13GemmUniversalIN4cute5tupleIJiiiiEEENS1_10collective13CollectiveMmaINS1_35MainloopSm100TmaUmmaWarpSpecializedILi32ELi2ELi4ENS5_IJNS4_1CILi2EEENSA_ILi4EEENSA_ILi1EEEEEEEENS5_IJNSA_ILi256EEENSA_ILi128EEENSA_ILi32EEEEEENS_12float_e4m3_tENS5_IJlSD_lEEESK_SL_NS4_8TiledMMAINS4_8MMA_AtomIJNS4_10MMA_TraitsINS4_25SM100_MMA_F8F6F4_2x1SM_SSEJSK_SK_fSG_SH_NS4_17integral_constantINS4_4UMMA5MajorELSS_0EEEST_NSQ_INSR_7ScaleInELSU_0EEESV_EEEEEENS4_6LayoutINS5_IJSD_SD_SD_EEENS5_IJNSA_ILi0EEES10_S10_EEEEENS5_IJNS4_10UnderscoreES13_S13_EEEEENS4_28SM100_TMA_2SM_LOAD_MULTICASTENS4_14ComposedLayoutINS4_7SwizzleILi1ELi4ELi3EEENS4_18smem_ptr_flag_bitsILi8EEENSY_INS5_IJNSA_ILi8EEESI_EEENS5_IJSI_SD_EEEEEEEvNS4_8identityENS4_18SM100_TMA_2SM_LOADES1G_vS1H_EENS_8epilogue10collective18CollectiveEpilogueINS1K_23Sm100TmaWarpSpecializedILi2ELi2ELi64ELb0ELb0EEEJNS5_IJSH_SH_SI_EEENS5_IJNSY_ISH_SD_EENSY_INSA_ILi64EEESD_EEEEESK_SL_SK_SL_NS1K_6fusion15FusionCallbacksIS1O_NS1U_17LinearCombinationISK_fSK_fLNS_15FloatRoundStyleE2EEES1P_S1T_JEEENS4_5SM1004TMEM4LOAD26SM100_TMEM_LOAD_32dp32b64xENS4_13SM90_TMA_LOADENS17_INS18_ILi2ELi4ELi3EEES1B_NSY_INS5_IJS1C_S1R_EEENS5_IJS1R_SD_EEEEEEENS4_39AutoVectorizingCopyWithAssumedAlignmentILi128EEENS4_14SM90_TMA_STOREES29_S2B_S2B_EEEvvEEEEvNT_6ParamsE,@function
        .size           _ZN7cutlass13device_kernelINS_4gemm6kernel13GemmUniversalIN4cute5tupleIJiiiiEEENS1_10collective13CollectiveMmaINS1_35MainloopSm100TmaUmmaWarpSpecializedILi32ELi2ELi4ENS5_IJNS4_1CILi2EEENSA_ILi4EEENSA_ILi1EEEEEEEENS5_IJNSA_ILi256EEENSA_ILi128EEENSA_ILi32EEEEEENS_12float_e4m3_tENS5_IJlSD_lEEESK_SL_NS4_8TiledMMAINS4_8MMA_AtomIJNS4_10MMA_TraitsINS4_25SM100_MMA_F8F6F4_2x1SM_SSEJSK_SK_fSG_SH_NS4_17integral_constantINS4_4UMMA5MajorELSS_0EEEST_NSQ_INSR_7ScaleInELSU_0EEESV_EEEEEENS4_6LayoutINS5_IJSD_SD_SD_EEENS5_IJNSA_ILi0EEES10_S10_EEEEENS5_IJNS4_10UnderscoreES13_S13_EEEEENS4_28SM100_TMA_2SM_LOAD_MULTICASTENS4_14ComposedLayoutINS4_7SwizzleILi1ELi4ELi3EEENS4_18smem_ptr_flag_bitsILi8EEENSY_INS5_IJNSA_ILi8EEESI_EEENS5_IJSI_SD_EEEEEEEvNS4_8identityENS4_18SM100_TMA_2SM_LOADES1G_vS1H_EENS_8epilogue10collective18CollectiveEpilogueINS1K_23Sm100TmaWarpSpecializedILi2ELi2ELi64ELb0ELb0EEEJNS5_IJSH_SH_SI_EEENS5_IJNSY_ISH_SD_EENSY_INSA_ILi64EEESD_EEEEESK_SL_SK_SL_NS1K_6fusion15FusionCallbacksIS1O_NS1U_17LinearCombinationISK_fSK_fLNS_15FloatRoundStyleE2EEES1P_S1T_JEEENS4_5SM1004TMEM4LOAD26SM100_TMEM_LOAD_32dp32b64xENS4_13SM90_TMA_LOADENS17_INS18_ILi2ELi4ELi3EEES1B_NSY_INS5_IJS1C_S1R_EEENS5_IJS1R_SD_EEEEEEENS4_39AutoVectorizingCopyWithAssumedAlignmentILi128EEENS4_14SM90_TMA_STOREES29_S2B_S2B_EEEvvEEEEvNT_6ParamsE,(.L_x_249 - _ZN7cutlass13device_kernelINS_4gemm6kernel13GemmUniversalIN4cute5tupleIJiiiiEEENS1_10collective13CollectiveMmaINS1_35MainloopSm100TmaUmmaWarpSpecializedILi32ELi2ELi4ENS5_IJNS4_1CILi2EEENSA_ILi4EEENSA_ILi1EEEEEEEENS5_IJNSA_ILi256EEENSA_ILi128EEENSA_ILi32EEEEEENS_12float_e4m3_tENS5_IJlSD_lEEESK_SL_NS4_8TiledMMAINS4_8MMA_AtomIJNS4_10MMA_TraitsINS4_25SM100_MMA_F8F6F4_2x1SM_SSEJSK_SK_fSG_SH_NS4_17integral_constantINS4_4UMMA5MajorELSS_0EEEST_NSQ_INSR_7ScaleInELSU_0EEESV_EEEEEENS4_6LayoutINS5_IJSD_SD_SD_EEENS5_IJNSA_ILi0EEES10_S10_EEEEENS5_IJNS4_10UnderscoreES13_S13_EEEEENS4_28SM100_TMA_2SM_LOAD_MULTICASTENS4_14ComposedLayoutINS4_7SwizzleILi1ELi4ELi3EEENS4_18smem_ptr_flag_bitsILi8EEENSY_INS5_IJNSA_ILi8EEESI_EEENS5_IJSI_SD_EEEEEEEvNS4_8identityENS4_18SM100_TMA_2SM_LOADES1G_vS1H_EENS_8epilogue10collective18CollectiveEpilogueINS1K_23Sm100TmaWarpSpecializedILi2ELi2ELi64ELb0ELb0EEEJNS5_IJSH_SH_SI_EEENS5_IJNSY_ISH_SD_EENSY_INSA_ILi64EEESD_EEEEESK_SL_SK_SL_NS1K_6fusion15FusionCallbacksIS1O_NS1U_17LinearCombinationISK_fSK_fLNS_15FloatRoundStyleE2EEES1P_S1T_JEEENS4_5SM1004TMEM4LOAD26SM100_TMEM_LOAD_32dp32b64xENS4_13SM90_TMA_LOADENS17_INS18_ILi2ELi4ELi3EEES1B_NSY_INS5_IJS1C_S1R_EEENS5_IJS1R_SD_EEEEEEENS4_39AutoVectorizingCopyWithAssumedAlignmentILi128EEENS4_14SM90_TMA_STOREES29_S2B_S2B_EEEvvEEEEvNT_6ParamsE)
        .other          _ZN7cutlass13device_kernelINS_4gemm6kernel13GemmUniversalIN4cute5tupleIJiiiiEEENS1_10collective13CollectiveMmaINS1_35MainloopSm100TmaUmmaWarpSpecializedILi32ELi2ELi4ENS5_IJNS4_1CILi2EEENSA_ILi4EEENSA_ILi1EEEEEEEENS5_IJNSA_ILi256EEENSA_ILi128EEENSA_ILi32EEEEEENS_12float_e4m3_tENS5_IJlSD_lEEESK_SL_NS4_8TiledMMAINS4_8MMA_AtomIJNS4_10MMA_TraitsINS4_25SM100_MMA_F8F6F4_2x1SM_SSEJSK_SK_fSG_SH_NS4_17integral_constantINS4_4UMMA5MajorELSS_0EEEST_NSQ_INSR_7ScaleInELSU_0EEESV_EEEEEENS4_6LayoutINS5_IJSD_SD_SD_EEENS5_IJNSA_ILi0EEES10_S10_EEEEENS5_IJNS4_10UnderscoreES13_S13_EEEEENS4_28SM100_TMA_2SM_LOAD_MULTICASTENS4_14ComposedLayoutINS4_7SwizzleILi1ELi4ELi3EEENS4_18smem_ptr_flag_bitsILi8EEENSY_INS5_IJNSA_ILi8EEESI_EEENS5_IJSI_SD_EEEEEEEvNS4_8identityENS4_18SM100_TMA_2SM_LOADES1G_vS1H_EENS_8epilogue10collective18CollectiveEpilogueINS1K_23Sm100TmaWarpSpecializedILi2ELi2ELi64ELb0ELb0EEEJNS5_IJSH_SH_SI_EEENS5_IJNSY_ISH_SD_EENSY_INSA_ILi64EEESD_EEEEESK_SL_SK_SL_NS1K_6fusion15FusionCallbacksIS1O_NS1U_17LinearCombinationISK_fSK_fLNS_15FloatRoundStyleE2EEES1P_S1T_JEEENS4_5SM1004TMEM4LOAD26SM100_TMEM_LOAD_32dp32b64xENS4_13SM90_TMA_LOADENS17_INS18_ILi2ELi4ELi3EEES1B_NSY_INS5_IJS1C_S1R_EEENS5_IJS1R_SD_EEEEEEENS4_39AutoVectorizingCopyWithAssumedAlignmentILi128EEENS4_14SM90_TMA_STOREES29_S2B_S2B_EEEvvEEEEvNT_6ParamsE,@"STO_CUDA_ENTRY STV_DEFAULT"
_ZN7cutlass13device_kernelINS_4gemm6kernel13GemmUniversalIN4cute5tupleIJiiiiEEENS1_10collective13CollectiveMmaINS1_35MainloopSm100TmaUmmaWarpSpecializedILi32ELi2ELi4ENS5_IJNS4_1CILi2EEENSA_ILi4EEENSA_ILi1EEEEEEEENS5_IJNSA_ILi256EEENSA_ILi128EEENSA_ILi32EEEEEENS_12float_e4m3_tENS5_IJlSD_lEEESK_SL_NS4_8TiledMMAINS4_8MMA_AtomIJNS4_10MMA_TraitsINS4_25SM100_MMA_F8F6F4_2x1SM_SSEJSK_SK_fSG_SH_NS4_17integral_constantINS4_4UMMA5MajorELSS_0EEEST_NSQ_INSR_7ScaleInELSU_0EEESV_EEEEEENS4_6LayoutINS5_IJSD_SD_SD_EEENS5_IJNSA_ILi0EEES10_S10_EEEEENS5_IJNS4_10UnderscoreES13_S13_EEEEENS4_28SM100_TMA_2SM_LOAD_MULTICASTENS4_14ComposedLayoutINS4_7SwizzleILi1ELi4ELi3EEENS4_18smem_ptr_flag_bitsILi8EEENSY_INS5_IJNSA_ILi8EEESI_EEENS5_IJSI_SD_EEEEEEEvNS4_8identityENS4_18SM100_TMA_2SM_LOADES1G_vS1H_EENS_8epilogue10collective18CollectiveEpilogueINS1K_23Sm100TmaWarpSpecializedILi2ELi2ELi64ELb0ELb0EEEJNS5_IJSH_SH_SI_EEENS5_IJNSY_ISH_SD_EENSY_INSA_ILi64EEESD_EEEEESK_SL_SK_SL_NS1K_6fusion15FusionCallbacksIS1O_NS1U_17LinearCombinationISK_fSK_fLNS_15FloatRoundStyleE2EEES1P_S1T_JEEENS4_5SM1004TMEM4LOAD26SM100_TMEM_LOAD_32dp32b64xENS4_13SM90_TMA_LOADENS17_INS18_ILi2ELi4ELi3EEES1B_NSY_INS5_IJS1C_S1R_EEENS5_IJS1R_SD_EEEEEEENS4_39AutoVectorizingCopyWithAssumedAlignmentILi128EEENS4_14SM90_TMA_STOREES29_S2B_S2B_EEEvvEEEEvNT_6ParamsE:
[----:B------:R-:W1:Y:S01]  /*0000*/  LDC R1, c[0x0][0x37c] ;  /* 0x0000df00ff017b82 */ /* 0x000e620000000800 */
[----:B------:R-:W2:Y:S01]  /*0010*/  S2R R177, SR_TID.X ;  /* 0x0000000000b17919 */ /* 0x000ea20000002100 */
[----:B------:R-:W3:Y:S06]  /*0020*/  LDCU.64 UR8, c[0x0][0x890] ;  /* 0x00011200ff0877ac */ /* 0x000eec0008000a00 */
[----:B------:R-:W4:Y:S01]  /*0030*/  S2UR UR48, SR_CgaCtaId ;  /* 0x00000000003079c3 */ /* 0x000f220000008800 */
[----:B------:R-:W-:Y:S02]  /*0040*/  PRMT R162, RZ, 0x7610, R162 ;  /* 0x00007610ffa27816 */ /* 0x000fe400000000a2 */
[----:B------:R-:W-:-:S02]  /*0050*/  ELECT P0, URZ, PT ;  /* 0x0000000000ff782f */ /* 0x000fc40003800000 */
[----:B---3--:R-:W-:-:S04]  /*0060*/  ISETP.NE.U32.AND P1, PT, RZ, UR8, PT ;  /* 0x00000008ff007c0c */ /* 0x008fc8000bf25070 */
[----:B------:R-:W-:Y:S01]  /*0070*/  ISETP.NE.AND.EX P2, PT, RZ, UR9, PT, P1 ;  /* 0x00000009ff007c0c */ /* 0x000fe2000bf45310 */
[----:B----4-:R-:W-:Y:S02]  /*0080*/  ULOP3.LUT UR27, UR48, 0x1, URZ, 0xc0, !UPT ;  /* 0x00000001301b7892 */ /* 0x010fe4000f8ec0ff */
[----:B------:R-:W-:Y:S01]  /*0090*/  ULOP3.LUT UR30, UR48, 0x1, URZ, 0x3c, !UPT ;  /* 0x00000001301e7892 */ /* 0x000fe2000f8e3cff */
[----:B--2---:R-:W-:-:S05]  /*00a0*/  SHF.R.U32.HI R163, RZ, 0x5, R177 ;  /* 0x00000005ffa37819 */ /* 0x004fca00000116b1 */
[----:B------:R-:W2:Y:S02]  /*00b0*/  SHFL.IDX PT, R0, R163, RZ, 0x1f ;  /* 0x00001fffa3007589 */ /* 0x000ea400000e0000 */
[----:B--2---:R-:W-:Y:S02]  /*00c0*/  R2UR UR21, R0 ;  /* 0x00000000001572ca */ /* 0x004fe400000e0000 */
[----:B-1----:R-:W-:Y:S05]  /*00d0*/  @P2 BRA `(.L_x_0) ;  /* 0x0000000000302947 */ /* 0x002fea0003800000 */
[----:B------:R-:W1:Y:S02]  /*00e0*/  LDCU.64 UR4, c[0x0][0x888] ;  /* 0x00011100ff0477ac */ /* 0x000e640008000a00 */
[----:B-1----:R-:W-:-:S04]  /*00f0*/  UISETP.NE.U32.AND UP0, UPT, UR4, URZ, UPT ;  /* 0x000000ff0400728c */ /* 0x002fc8000bf05070 */
[----:B------:R-:W-:-:S09]  /*0100*/  UISETP.NE.AND.EX UP0, UPT, UR5, URZ, UPT, UP0 ;  /* 0x000000ff0500728c */ /* 0x000fd2000bf05300 */
[----:B------:R-:W-:Y:S05]  /*0110*/  BRA.U !UP0, `(.L_x_1) ;  /* 0x0000000108147547 */ /* 0x000fea000b800000 */
[----:B------:R-:W1:Y:S01]  /*0120*/  LDC.64 R2, c[0x0][0x888] ;  /* 0x00022200ff027b82 */ /* 0x000e620000000a00 */
[----:B------:R-:W1:Y:S02]  /*0130*/  LDCU.64 UR4, c[0x0][0x358] ;  /* 0x00006b00ff0477ac */ /* 0x000e640008000a00 */
[----:B-1----:R1:W5:Y:S01]  /*0140*/  LDG.E R73, desc[UR4][R2.64] ;  /* 0x0000000402497981 */ /* 0x002362000c1e1900 */
[----:B------:R-:W-:Y:S01]  /*0150*/  HFMA2 R162, -RZ, RZ, 0, 5.9604644775390625e-08 ;  /* 0x00000001ffa27431 */ /* 0x000fe200000001ff */
[----:B------:R-:W-:Y:S05]  /*0160*/  BRA `(.L_x_0) ;  /* 0x00000000000c7947 */ /* 0x000fea0003800000 */
.L_x_1:
[----:B------:R-:W1:Y:S01]  /*0170*/  LDCU UR4, c[0x0][0x880] ;  /* 0x00011000ff0477ac */ /* 0x000e620008000800 */
[----:B------:R-:W-:Y:S01]  /*0180*/  HFMA2 R162, -RZ, RZ, 0, 5.9604644775390625e-08 ;  /* 0x00000001ffa27431 */ /* 0x000fe200000001ff */
[----:B-1----:R-:W-:-:S07]  /*0190*/  MOV R73, UR4 ;  /* 0x0000000400497c02 */ /* 0x002fce0008000f00 */
.L_x_0:
[----:B------:R-:W2:Y:S02]  /*01a0*/  LDCU.64 UR4, c[0x0][0x8b0] ;  /* 0x00011600ff0477ac */ /* 0x000ea40008000a00 */
[----:B--2---:R-:W-:-:S04]  /*01b0*/  UISETP.NE.U32.AND UP0, UPT, UR4, URZ, UPT ;  /* 0x000000ff0400728c */ /* 0x004fc8000bf05070 */
[----:B------:R-:W-:-:S09]  /*01c0*/  UISETP.NE.AND.EX UP0, UPT, UR5, URZ, UPT, UP0 ;  /* 0x000000ff0500728c */ /* 0x000fd2000bf05300 */
[----:B------:R-:W-:Y:S05]  /*01d0*/  BRA.U UP0, `(.L_x_2) ;  /* 0x0000000100287547 */ /* 0x000fea000b800000 */
[----:B------:R-:W2:Y:S02]  /*01e0*/  LDCU.64 UR4, c[0x0][0x8a8] ;  /* 0x00011500ff0477ac */ /* 0x000ea40008000a00 */
[----:B--2---:R-:W-:-:S04]  /*01f0*/  UISETP.NE.U32.AND UP0, UPT, UR4, URZ, UPT ;  /* 0x000000ff0400728c */ /* 0x004fc8000bf05070 */
[----:B------:R-:W-:-:S09]  /*0200*/  UISETP.NE.AND.EX UP0, UPT, UR5, URZ, UPT, UP0 ;  /* 0x000000ff0500728c */ /* 0x000fd2000bf05300 */
[----:B------:R-:W-:Y:S05]  /*0210*/  BRA.U !UP0, `(.L_x_3) ;  /* 0x0000000108107547 */ /* 0x000fea000b800000 */
[----:B------:R-:W2:Y:S01]  /*0220*/  LDC.64 R70, c[0x0][0x8a8] ;  /* 0x00022a00ff467b82 */ /* 0x000ea20000000a00 */
[----:B------:R-:W2:Y:S02]  /*0230*/  LDCU.64 UR4, c[0x0][0x358] ;  /* 0x00006b00ff0477ac */ /* 0x000ea40008000a00 */
[----:B--2---:R2:W5:Y:S01]  /*0240*/  LDG.E R70, desc[UR4][R70.64] ;  /* 0x0000000446467981 */ /* 0x004562000c1e1900 */
[----:B------:R-:W-:Y:S05]  /*0250*/  BRA `(.L_x_2) ;  /* 0x0000000000087947 */ /* 0x000fea0003800000 */
.L_x_3:
[----:B------:R-:W2:Y:S02]  /*0260*/  LDCU UR4, c[0x0][0x8a0] ;  /* 0x00011400ff0477ac */ /* 0x000ea40008000800 */
[----:B--2---:R-:W-:Y:S02]  /*0270*/  MOV R70, UR4 ;  /* 0x0000000400467c02 */ /* 0x004fe40008000f00 */
.L_x_2:
[----:B------:R-:W-:Y:S01]  /*0280*/  IMAD.U32 R0, RZ, RZ, UR21 ;  /* 0x00000015ff007e24 */ /* 0x000fe2000f8e00ff */
[----:B------:R-:W-:Y:S04]  /*0290*/  BSSY.RECONVERGENT B0, `(.L_x_4) ;  /* 0x000000c000007945 */ /* 0x000fe80003800200 */
[C---:B------:R-:W-:Y:S02]  /*02a0*/  ISETP.NE.OR P3, PT, R0.reuse, 0x1, !P0 ;  /* 0x000000010000780c */ /* 0x040fe40004765670 */
[----:B------:R-:W-:-:S11]  /*02b0*/  ISETP.NE.OR P2, PT, R0, 0x3, !P0 ;  /* 0x000000030000780c */ /* 0x000fd60004745670 */
[----:B------:R-:W-:Y:S05]  /*02c0*/  @P3 BRA `(.L_x_5) ;  /* 0x0000000000203947 */ /* 0x000fea0003800000 */
[----:B------:R-:W3:Y:S02]  /*02d0*/  LDCU.64 UR4, c[0x0][0x348] ;  /* 0x00006900ff0477ac */ /* 0x000ee40008000a00 */
[----:B---3--:R-:W-:Y:S02]  /*02e0*/  UIADD3 UR6, UP1, UPT, UR4, 0x80, URZ ;  /* 0x0000008004067890 */ /* 0x008fe4000ff3e0ff */
[----:B------:R-:W-:Y:S02]  /*02f0*/  UIADD3 UR4, UP0, UPT, UR4, 0x180, URZ ;  /* 0x0000018004047890 */ /* 0x000fe4000ff1e0ff */
[----:B------:R-:W-:Y:S02]  /*0300*/  UIADD3.X UR7, UPT, UPT, URZ, UR5, URZ, UP1, !UPT ;  /* 0x00000005ff077290 */ /* 0x000fe40008ffe4ff */
[----:B------:R-:W-:-:S07]  /*0310*/  UIADD3.X UR5, UPT, UPT, URZ, UR5, URZ, UP0, !UPT ;  /* 0x00000005ff057290 */ /* 0x000fce00087fe4ff */
[----:B------:R3:W-:Y:S02]  /*0320*/  UTMACCTL.PF [UR6] ;  /* 0x00000000060079b9 */ /* 0x0007e40008040000 */
[----:B------:R3:W-:Y:S02]  /*0330*/  UTMACCTL.PF [UR4] ;  /* 0x00000000040079b9 */ /* 0x0007e40008040000 */
[----:B---3--:R-:W-:Y:S01]  /*0340*/  NOP ;  /* 0x0000000000007918 */ /* 0x008fe20000000000 */
.L_x_5:
[----:B------:R-:W-:Y:S05]  /*0350*/  BSYNC.RECONVERGENT B0 ;  /* 0x0000000000007941 */ /* 0x000fea0003800200 */
.L_x_4:
[----:B------:R-:W-:Y:S04]  /*0360*/  BSSY.RECONVERGENT B0, `(.L_x_6) ;  /* 0x000000a000007945 */ /* 0x000fe80003800200 */
        /* <DEDUP_REMOVED lines=9> */
.L_x_7:
[----:B------:R-:W-:Y:S05]  /*0400*/  BSYNC.RECONVERGENT B0 ;  /* 0x0000000000007941 */ /* 0x000fea0003800200 */
.L_x_6:
[----:B------:R-:W3:Y:S01]  /*0410*/  LDCU.64 UR4, c[0x0][0x888] ;  /* 0x00011100ff0477ac */ /* 0x000ee20008000a00 */
[----:B------:R-:W-:Y:S01]  /*0420*/  ISETP.NE.AND.EX P1, PT, RZ, UR9, PT, P1 ;  /* 0x00000009ff007c0c */ /* 0x000fe2000bf25310 */
[----:B------:R-:W-:Y:S01]  /*0430*/  UPLOP3.LUT UP4, UPT, UPT, UPT, UPT, 0x80, 0x8 ;  /* 0x000000000008789c */ /* 0x000fe20003f8f070 */
[----:B---3--:R-:W-:-:S04]  /*0440*/  ISETP.NE.U32.AND P2, PT, RZ, UR4, PT ;  /* 0x00000004ff007c0c */ /* 0x008fc8000bf45070 */
[----:B------:R-:W-:-:S13]  /*0450*/  ISETP.NE.AND.EX P2, PT, RZ, UR5, PT, P2 ;  /* 0x00000005ff007c0c */ /* 0x000fda000bf45320 */
[----:B------:R-:W-:Y:S05]  /*0460*/  @P2 BRA P1, `(.L_x_8) ;  /* 0x0000000000282947 */ /* 0x000fea0000800000 */
[----:B------:R-:W-:Y:S01]  /*0470*/  UISETP.NE.U32.AND UP0, UPT, UR8, URZ, UPT ;  /* 0x000000ff0800728c */ /* 0x000fe2000bf05070 */
[----:B-----5:R-:W-:Y:S01]  /*0480*/  FSETP.NEU.AND P1, PT, R73, RZ, PT ;  /* 0x000000ff4900720b */ /* 0x020fe20003f2d000 */
[----:B------:R-:W-:Y:S02]  /*0490*/  UISETP.NE.U32.AND UP2, UPT, UR4, URZ, UPT ;  /* 0x000000ff0400728c */ /* 0x000fe4000bf45070 */
[----:B------:R-:W-:Y:S02]  /*04a0*/  UISETP.NE.AND.EX UP1, UPT, UR9, URZ, UPT, UP0 ;  /* 0x000000ff0900728c */ /* 0x000fe4000bf25300 */
[----:B------:R-:W-:-:S04]  /*04b0*/  UISETP.NE.AND.EX UP0, UPT, UR5, URZ, UPT, UP2 ;  /* 0x000000ff0500728c */ /* 0x000fc8000bf05320 */
[----:B------:R-:W-:-:S04]  /*04c0*/  USEL UR4, URZ, 0xffffffff, UP0 ;  /* 0xffffffffff047887 */ /* 0x000fc80008000000 */
[----:B------:R-:W-:Y:S01]  /*04d0*/  VOTEU.ANY UP0, P1 ;  /* 0x0000000000ff7886 */ /* 0x000fe20000800100 */
[----:B------:R-:W-:-:S04]  /*04e0*/  @!UP1 USEL UR4, URZ, 0xffffffff, UP0 ;  /* 0xffffffffff049887 */ /* 0x000fc80008000000 */
[----:B------:R-:W-:-:S04]  /*04f0*/  ULOP3.LUT UR4, UR4, 0x1, URZ, 0xc0, !UPT ;  /* 0x0000000104047892 */ /* 0x000fc8000f8ec0ff */
[----:B------:R-:W-:-:S11]  /*0500*/  UISETP.NE.U32.AND UP4, UPT, UR4, 0x1, UPT ;  /* 0x000000010400788c */ /* 0x000fd6000bf85070 */
.L_x_8:
[----:B------:R-:W3:Y:S01]  /*0510*/  SHFL.IDX PT, R0, R163, RZ, 0x1f ;  /* 0x00001fffa3007589 */ /* 0x000ee200000e0000 */
[----:B------:R-:W-:-:S04]  /*0520*/  UISETP.NE.AND UP0, UPT, UR21, 0x2, UPT ;  /* 0x000000021500788c */ /* 0x000fc8000bf05270 */
[----:B------:R-:W-:Y:S02]  /*0530*/  UISETP.EQ.AND UP1, UPT, UR27, URZ, !UP0 ;  /* 0x000000ff1b00728c */ /* 0x000fe4000c722270 */
[----:B------:R-:W-:-:S04]  /*0540*/  USEL UR43, URZ, 0x1, UP0 ;  /* 0x00000001ff2b7887 */ /* 0x000fc80008000000 */
[----:B------:R-:W-:Y:S02]  /*0550*/  PLOP3.LUT P3, PT, P0, PT, UP1, 0x80, 0x8 ;  /* 0x000000000008781c */ /* 0x000fe4000076f018 */
[----:B---3--:R-:W-:-:S13]  /*0560*/  ISETP.NE.AND P1, PT, R0, RZ, PT ;  /* 0x000000ff0000720c */ /* 0x008fda0003f25270 */
[----:B------:R-:W-:Y:S05]  /*0570*/  @P1 BRA `(.L_x_9) ;  /* 0x0000000400401947 */ /* 0x000fea0003800000 */
[----:B------:R-:W-:Y:S01]  /*0580*/  ELECT P1, URZ, PT ;  /* 0x0000000000ff782f */ /* 0x000fe20003820000 */
[----:B------:R-:W-:-:S12]  /*0590*/  BSSY.RECONVERGENT B0, `(.L_x_9) ;  /* 0x000004e000007945 */ /* 0x000fd80003800200 */
[----:B------:R-:W-:Y:S05]  /*05a0*/  @!P1 BRA `(.L_x_10) ;  /* 0x0000000400309947 */ /* 0x000fea0003800000 */
[----:B------:R-:W-:Y:S01]  /*05b0*/  UMOV UR4, 0x400 ;  /* 0x0000040000047882 */ /* 0x000fe20000000000 */
[----:B------:R-:W-:Y:S01]  /*05c0*/  UMOV UR8, 0x1 ;  /* 0x0000000100087882 */ /* 0x000fe20000000000 */
[----:B------:R-:W-:Y:S01]  /*05d0*/  UMOV UR6, 0x4 ;  /* 0x0000000400067882 */ /* 0x000fe20000000000 */
[----:B------:R-:W-:Y:S02]  /*05e0*/  ULEA UR4, UR48, UR4, 0x18 ;  /* 0x0000000430047291 */ /* 0x000fe4000f8ec0ff */
[----:B------:R-:W-:-:S04]  /*05f0*/  UIADD3 UR8, UPT, UPT, -UR8, 0x100000, URZ ;  /* 0x0010000008087890 */ /* 0x000fc8000fffe1ff */
[----:B------:R-:W-:Y:S02]  /*0600*/  USHF.L.U32 UR9, UR8, 0xb, URZ ;  /* 0x0000000b08097899 */ /* 0x000fe400080006ff */
[----:B------:R-:W-:Y:S02]  /*0610*/  USHF.L.U32 UR8, UR8, 0x1, URZ ;  /* 0x0000000108087899 */ /* 0x000fe400080006ff */
[----:B------:R-:W-:-:S04]  /*0620*/  UIADD3 UR6, UPT, UPT, -UR6, 0x100000, URZ ;  /* 0x0010000006067890 */ /* 0x000fc8000fffe1ff */
[----:B------:R-:W-:Y:S02]  /*0630*/  USHF.L.U32 UR7, UR6, 0xb, URZ ;  /* 0x0000000b06077899 */ /* 0x000fe400080006ff */
[----:B------:R-:W-:Y:S01]  /*0640*/  USHF.L.U32 UR6, UR6, 0x1, URZ ;  /* 0x0000000106067899 */ /* 0x000fe200080006ff */
[----:B------:R-:W3:Y:S03]  /*0650*/  FENCE.VIEW.ASYNC.S ;  /* 0x00000000000073c6 */ /* 0x000ee60000000000 */
[----:B---3--:R3:W4:Y:S08]  /*0660*/  SYNCS.EXCH.64 URZ, [UR4], UR8 ;  /* 0x0000000804ff75b2 */ /* 0x0087300008000100 */
[----:B------:R3:W1:Y:S01]  /*0670*/  SYNCS.EXCH.64 URZ, [UR4+0x100], UR6 ;  /* 0x0001000604ff75b2 */ /* 0x0006620008000100 */
        /* <DEDUP_REMOVED lines=61> */
[----:B------:R3:W1:Y:S02]  /*0a50*/  SYNCS.EXCH.64 URZ, [UR4+0x1f8], UR6 ;  /* 0x0001f80604ff75b2 */ /* 0x0006640008000100 */
[----:B---34-:R-:W-:Y:S01]  /*0a60*/  NOP ;  /* 0x0000000000007918 */ /* 0x018fe20000000000 */
.L_x_10:
[----:B------:R-:W-:Y:S05]  /*0a70*/  BSYNC.RECONVERGENT B0 ;  /* 0x0000000000007941 */ /* 0x000fea0003800200 */
.L_x_9:
[----:B------:R-:W3:Y:S01]  /*0a80*/  SHFL.IDX PT, R0, R163, RZ, 0x1f ;  /* 0x00001fffa3007589 */ /* 0x000ee200000e0000 */
[----:B------:R-:W-:Y:S01]  /*0a90*/  NOP ;  /* 0x0000000000007918 */ /* 0x000fe20000000000 */
[----:B---3--:R-:W-:-:S13]  /*0aa0*/  ISETP.NE.AND P1, PT, R0, 0x1, PT ;  /* 0x000000010000780c */ /* 0x008fda0003f25270 */
[----:B------:R-:W-:Y:S05]  /*0ab0*/  @P1 BRA `(.L_x_11) ;  /* 0x0000000000441947 */ /* 0x000fea0003800000 */
        /* <DEDUP_REMOVED lines=10> */
[----:B------:R-:W-:Y:S01]  /*0b60*/  ELECT P1, URZ, PT ;  /* 0x0000000000ff782f */ /* 0x000fe20003820000 */
[----:B------:R-:W3:Y:S02]  /*0b70*/  FENCE.VIEW.ASYNC.S ;  /* 0x00000000000073c6 */ /* 0x000ee40000000000 */
[----:B---3--:R3:W4:Y:S08]  /*0b80*/  SYNCS.EXCH.64 URZ, [UR4+0x200], UR8 ;  /* 0x0002000804ff75b2 */ /* 0x0087300008000100 */
[----:B------:R3:W1:Y:S01]  /*0b90*/  SYNCS.EXCH.64 URZ, [UR4+0x210], UR6 ;  /* 0x0002100604ff75b2 */ /* 0x0006620008000100 */
[----:B------:R3:W1:Y:S01]  /*0ba0*/  SYNCS.EXCH.64 URZ, [UR4+0x208], UR8 ;  /* 0x0002080804ff75b2 */ /* 0x0006620008000100 */
[----:B------:R3:W1:Y:S01]  /*0bb0*/  SYNCS.EXCH.64 URZ, [UR4+0x218], UR6 ;  /* 0x0002180604ff75b2 */ /* 0x0006620008000100 */
[----:B------:R-:W-:Y:S01]  /*0bc0*/  NOP ;  /* 0x0000000000007918 */ /* 0x000fe20000000000 */
.L_x_11:
[----:B------:R-:W2:Y:S01]  /*0bd0*/  SHFL.IDX PT, R0, R163, RZ, 0x1f ;  /* 0x00001fffa3007589 */ /* 0x000ea200000e0000 */
[----:B------:R-:W-:Y:S01]  /*0be0*/  NOP ;  /* 0x0000000000007918 */ /* 0x000fe20000000000 */
[----:B--2---:R-:W-:-:S13]  /*0bf0*/  ISETP.NE.AND P1, PT, R0, 0x3, PT ;  /* 0x000000030000780c */ /* 0x004fda0003f25270 */
[----:B------:R-:W-:Y:S05]  /*0c00*/  @P1 BRA `(.L_x_12) ;  /* 0x00000000002c1947 */ /* 0x000fea0003800000 */
[----:B---3--:R-:W-:Y:S01]  /*0c10*/  UMOV UR4, 0x400 ;  /* 0x0000040000047882 */ /* 0x008fe20000000000 */
[----:B------:R-:W-:Y:S01]  /*0c20*/  UMOV UR5, 0x20 ;  /* 0x0000002000057882 */ /* 0x000fe20000000000 */
[----:B------:R-:W-:Y:S02]  /*0c30*/  ULEA UR6, UR48, UR4, 0x18 ;  /* 0x0000000430067291 */ /* 0x000fe4000f8ec0ff */
[----:B------:R-:W-:-:S04]  /*0c40*/  UIADD3 UR4, UPT, UPT, -UR5, 0x100000, URZ ;  /* 0x0010000005047890 */ /* 0x000fc8000fffe1ff */
[----:B------:R-:W-:Y:S02]  /*0c50*/  USHF.L.U32 UR5, UR4, 0xb, URZ ;  /* 0x0000000b04057899 */ /* 0x000fe400080006ff */
[----:B------:R-:W-:Y:S01]  /*0c60*/  USHF.L.U32 UR4, UR4, 0x1, URZ ;  /* 0x0000000104047899 */ /* 0x000fe200080006ff */
[----:B------:R-:W-:Y:S01]  /*0c70*/  ELECT P1, URZ, PT ;  /* 0x0000000000ff782f */ /* 0x000fe20003820000 */
[----:B------:R-:W2:Y:S10]  /*0c80*/  FENCE.VIEW.ASYNC.S ;  /* 0x00000000000073c6 */ /* 0x000eb40000000000 */
[----:B--2---:R2:W3:Y:S01]  /*0c90*/  SYNCS.EXCH.64 URZ, [UR6+0x220], UR4 ;  /* 0x0002200406ff75b2 */ /* 0x0044e20008000100 */
[----:B------:R2:W1:Y:S01]  /*0ca0*/  SYNCS.EXCH.64 URZ, [UR6+0x228], UR4 ;  /* 0x0002280406ff75b2 */ /* 0x0004620008000100 */
[----:B------:R-:W-:Y:S01]  /*0cb0*/  NOP ;  /* 0x0000000000007918 */ /* 0x000fe20000000000 */
.L_x_12:
[----:B------:R-:W4:Y:S01]  /*0cc0*/  SHFL.IDX PT, R0, R163, RZ, 0x1f ;  /* 0x00001fffa3007589 */ /* 0x000f2200000e0000 */
[----:B------:R-:W-:Y:S01]  /*0cd0*/  NOP ;  /* 0x0000000000007918 */ /* 0x000fe20000000000 */
[----:B----4-:R-:W-:-:S13]  /*0ce0*/  ISETP.NE.AND P1, PT, R0, 0x4, PT ;  /* 0x000000040000780c */ /* 0x010fda0003f25270 */
[----:B------:R-:W-:Y:S05]  /*0cf0*/  @P1 BRA `(.L_x_13) ;  /* 0x0000000000481947 */ /* 0x000fea0003800000 */
[----:B--23--:R-:W-:Y:S01]  /*0d00*/  UMOV UR4, 0x720 ;  /* 0x0000072000047882 */ /* 0x00cfe20000000000 */
[----:B------:R-:W-:Y:S01]  /*0d10*/  UMOV UR6, 0x400 ;  /* 0x0000040000067882 */ /* 0x000fe20000000000 */
[----:B------:R-:W-:Y:S01]  /*0d20*/  USEL UR4, UR4, 0x620, UP4 ;  /* 0x0000062004047887 */ /* 0x000fe2000a000000 */
        /* <DEDUP_REMOVED lines=9> */
[----:B------:R-:W2:Y:S02]  /*0dc0*/  FENCE.VIEW.ASYNC.S ;  /* 0x00000000000073c6 */ /* 0x000ea40000000000 */
[----:B--2---:R4:W2:Y:S08]  /*0dd0*/  SYNCS.EXCH.64 URZ, [UR6+0x230], UR8 ;  /* 0x0002300806ff75b2 */ /* 0x0048b00008000100 */
[----:B------:R4:W3:Y:S01]  /*0de0*/  SYNCS.EXCH.64 URZ, [UR6+0x240], UR4 ;  /* 0x0002400406ff75b2 */ /* 0x0008e20008000100 */
[----:B------:R4:W1:Y:S01]  /*0df0*/  SYNCS.EXCH.64 URZ, [UR6+0x238], UR8 ;  /* 0x0002380806ff75b2 */ /* 0x0008620008000100 */
[----:B------:R4:W1:Y:S02]  /*0e00*/  SYNCS.EXCH.64 URZ, [UR6+0x248], UR4 ;  /* 0x0002480406ff75b2 */ /* 0x0008640008000100 */
[----:B----4-:R-:W-:Y:S01]  /*0e10*/  NOP ;  /* 0x0000000000007918 */ /* 0x010fe20000000000 */
.L_x_13:
[----:B------:R-:W4:Y:S01]  /*0e20*/  SHFL.IDX PT, R0, R163, RZ, 0x1f ;  /* 0x00001fffa3007589 */ /* 0x000f2200000e0000 */
[----:B------:R-:W-:Y:S01]  /*0e30*/  NOP ;  /* 0x0000000000007918 */ /* 0x000fe20000000000 */
[----:B----4-:R-:W-:-:S13]  /*0e40*/  ISETP.NE.AND P1, PT, R0, 0x5, PT ;  /* 0x000000050000780c */ /* 0x010fda0003f25270 */
[----:B------:R-:W-:Y:S05]  /*0e50*/  @P1 BRA `(.L_x_14) ;  /* 0x0000000000541947 */ /* 0x000fea0003800000 */
[----:B--23--:R-:W-:Y:S01]  /*0e60*/  UMOV UR4, 0x400 ;  /* 0x0000040000047882 */ /* 0x00cfe20000000000 */
        /* <DEDUP_REMOVED lines=14> */
[----:B------:R4:W1:Y:S01]  /*0f50*/  SYNCS.EXCH.64 URZ, [UR4+0x278], UR8 ;  /* 0x0002780804ff75b2 */ /* 0x0008620008000100 */
[----:B------:R4:W1:Y:S01]  /*0f60*/  SYNCS.EXCH.64 URZ, [UR4+0x260], UR6 ;  /* 0x0002600604ff75b2 */ /* 0x0008620008000100 */
[----:B------:R4:W1:Y:S01]  /*0f70*/  SYNCS.EXCH.64 URZ, [UR4+0x280], UR8 ;  /* 0x0002800804ff75b2 */ /* 0x0008620008000100 */
[----:B------:R4:W1:Y:S01]  /*0f80*/  SYNCS.EXCH.64 URZ, [UR4+0x268], UR6 ;  /* 0x0002680604ff75b2 */ /* 0x0008620008000100 */
[----:B------:R4:W1:Y:S02]  /*0f90*/  SYNCS.EXCH.64 URZ, [UR4+0x288], UR8 ;  /* 0x0002880804ff75b2 */ /* 0x0008640008000100 */
[----:B----4-:R-:W-:Y:S01]  /*0fa0*/  NOP ;  /* 0x0000000000007918 */ /* 0x010fe20000000000 */
.L_x_14:
[----:B------:R-:W4:Y:S01]  /*0fb0*/  SHFL.IDX PT, R0, R163, RZ, 0x1f ;  /* 0x00001fffa3007589 */ /* 0x000f2200000e0000 */
[----:B------:R-:W-:Y:S01]  /*0fc0*/  ISETP.NE.OR P0, PT, RZ, UR21, !P0 ;  /* 0x00000015ff007c0c */ /* 0x000fe2000c705670 */
[----:B------:R-:W-:Y:S01]  /*0fd0*/  NOP ;  /* 0x0000000000007918 */ /* 0x000fe20000000000 */
[----:B----4-:R-:W-:-:S13]  /*0fe0*/  ISETP.NE.AND P1, PT, R0, 0x3, PT ;  /* 0x000000030000780c */ /* 0x010fda0003f25270 */
[----:B------:R-:W-:Y:S05]  /*0ff0*/  @P1 BRA `(.L_x_15) ;  /* 0x0000000000341947 */ /* 0x000fea0003800000 */
[----:B--23--:R-:W-:Y:S01]  /*1000*/  UMOV UR4, 0x400 ;  /* 0x0000040000047882 */ /* 0x00cfe20000000000 */
[----:B------:R-:W-:Y:S01]  /*1010*/  UMOV UR6, 0x20 ;  /* 0x0000002000067882 */ /* 0x000fe20000000000 */
[----:B------:R-:W-:Y:S02]  /*1020*/  ULEA UR4, UR48, UR4, 0x18 ;  /* 0x0000000430047291 */ /* 0x000fe4000f8ec0ff */
[----:B------:R-:W-:-:S04]  /*1030*/  UIADD3 UR6, UPT, UPT, -UR6, 0x100000, URZ ;  /* 0x0010000006067890 */ /* 0x000fc8000fffe1ff */
[----:B------:R-:W-:Y:S02]  /*1040*/  USHF.L.U32 UR7, UR6, 0xb, URZ ;  /* 0x0000000b06077899 */ /* 0x000fe400080006ff */
[----:B------:R-:W-:Y:S01]  /*1050*/  USHF.L.U32 UR6, UR6, 0x1, URZ ;  /* 0x0000000106067899 */ /* 0x000fe200080006ff */
[----:B------:R-:W-:Y:S01]  /*1060*/  ELECT P1, URZ, PT ;  /* 0x0000000000ff782f */ /* 0x000fe20003820000 */
[----:B------:R-:W2:Y:S10]  /*1070*/  FENCE.VIEW.ASYNC.S ;  /* 0x00000000000073c6 */ /* 0x000eb40000000000 */
[----:B--2---:R4:W2:Y:S01]  /*1080*/  SYNCS.EXCH.64 URZ, [UR4+0x290], UR6 ;  /* 0x0002900604ff75b2 */ /* 0x0048a20008000100 */
[----:B------:R4:W3:Y:S01]  /*1090*/  SYNCS.EXCH.64 URZ, [UR4+0x2a0], UR6 ;  /* 0x0002a00604ff75b2 */ /* 0x0008e20008000100 */
[----:B------:R4:W1:Y:S01]  /*10a0*/  SYNCS.EXCH.64 URZ, [UR4+0x298], UR6 ;  /* 0x0002980604ff75b2 */ /* 0x0008620008000100 */
[----:B------:R4:W1:Y:S02]  /*10b0*/  SYNCS.EXCH.64 URZ, [UR4+0x2a8], UR6 ;  /* 0x0002a80604ff75b2 */ /* 0x0008640008000100 */
[----:B----4-:R-:W-:Y:S01]  /*10c0*/  NOP ;  /* 0x0000000000007918 */ /* 0x010fe20000000000 */
.L_x_15:
[----:B------:R-:W-:Y:S01]  /*10d0*/  VOTEU.ALL UP0, P0 ;  /* 0x0000000000ff7886 */ /* 0x000fe20000000000 */
[----:B--23--:R-:W-:Y:S01]  /*10e0*/  UMOV UR4, 0x20 ;  /* 0x0000002000047882 */ /* 0x00cfe20000000000 */
[----:B------:R-:W2:Y:S01]  /*10f0*/  LDCU UR7, c[0x0][0x36c] ;  /* 0x00006d80ff0777ac */ /* 0x000ea20008000800 */
[----:B------:R-:W-:Y:S01]  /*1100*/  NOP ;  /* 0x0000000000007918 */ /* 0x000fe20000000000 */
[----:B------:R-:W-:Y:S01]  /*1110*/  LOP3.LUT R0, R177, 0x1f, RZ, 0xc0, !PT ;  /* 0x0000001fb1007812 */ /* 0x000fe200078ec0ff */
[----:B------:R-:W-:Y:S01]  /*1120*/  @!UP0 UMOV UR6, 0x400 ;  /* 0x0000040000068882 */ /* 0x000fe20000000000 */
[----:B------:R-:W-:-:S04]  /*1130*/  @!UP0 UIADD3 UR4, UPT, UPT, -UR4, 0x100000, URZ ;  /* 0x0010000004048890 */ /* 0x000fc8000fffe1ff */
[----:B------:R-:W-:Y:S02]  /*1140*/  @!UP0 USHF.L.U32 UR5, UR4, 0xb, URZ ;  /* 0x0000000b04058899 */ /* 0x000fe400080006ff */
[----:B------:R-:W-:Y:S02]  /*1150*/  @!UP0 USHF.L.U32 UR4, UR4, 0x1, URZ ;  /* 0x0000000104048899 */ /* 0x000fe400080006ff */
[----:B------:R-:W-:Y:S01]  /*1160*/  @!UP0 ULEA UR6, UR48, UR6, 0x18 ;  /* 0x0000000630068291 */ /* 0x000fe2000f8ec0ff */
[----:B------:R-:W-:Y:S01]  /*1170*/  VOTEU.ALL UP0, P0 ;  /* 0x0000000000ff7886 */ /* 0x000fe20000000000 */
[----:B------:R-:W-:Y:S02]  /*1180*/  UISETP.NE.AND UP5, UPT, UR21, URZ, UPT ;  /* 0x000000ff1500728c */ /* 0x000fe4000bfa5270 */
[----:B--2---:R-:W-:Y:S01]  /*1190*/  UISETP.EQ.U32.AND UP6, UPT, UR7, 0x1, UPT ;  /* 0x000000010700788c */ /* 0x004fe2000bfc2070 */
[----:B------:R-:W2:Y:S07]  /*11a0*/  FENCE.VIEW.ASYNC.S ;  /* 0x00000000000073c6 */ /* 0x000eae0000000000 */
[----:B--2---:R2:W3:Y:S01]  /*11b0*/  @!UP0 SYNCS.EXCH.64 URZ, [UR6+0x2b0], UR4 ;  /* 0x0002b00406ff85b2 */ /* 0x0044e20008000100 */
[----:B------:R-:W-:Y:S05]  /*11c0*/  BRA.U !UP6, `(.L_x_16) ;  /* 0x000000010e087547 */ /* 0x000fea000b800000 */
[----:B-1-3--:R-:W-:Y:S01]  /*11d0*/  UCGABAR_ARV ;  /* 0x00000000000079c7 */ /* 0x00afe20008000000 */
[----:B------:R-:W-:Y:S05]  /*11e0*/  BRA `(.L_x_17) ;  /* 0x0000000000047947 */ /* 0x000fea0003800000 */
.L_x_16:
[----:B-1-3--:R-:W-:Y:S01]  /*11f0*/  NOP ;  /* 0x0000000000007918 */ /* 0x00afe20000000000 */
.L_x_17:
[----:B------:R-:W1:Y:S01]  /*1200*/  S2UR UR29, SR_CTAID.X ;  /* 0x00000000001d79c3 */ /* 0x000e620000002500 */
[----:B------:R-:W-:-:S05]  /*1210*/  CS2R.32 R3, SR_CgaSize ;  /* 0x0000000000037805 */ /* 0x000fca0000008a00 */
[----:B------:R-:W-:-:S05]  /*1220*/  IMAD R3, R3, -0xa0, RZ ;  /* 0xffffff6003037824 */ /* 0x000fca00078e02ff */
[----:B--2---:R-:W-:-:S14]  /*1230*/  R2UR UR5, R3 ;  /* 0x00000000030572ca */ /* 0x004fdc00000e0000 */
[----:B------:R-:W2:Y:S01]  /*1240*/  LDCU UR5, c[0x0][UR5+0x2b0] ;  /* 0x00005600050577ac */ /* 0x000ea20008000800 */
[----:B------:R-:W-:-:S05]  /*1250*/  CS2R.32 R3, SR_CgaSize ;  /* 0x0000000000037805 */ /* 0x000fca0000008a00 */
[----:B------:R-:W-:-:S05]  /*1260*/  IMAD R3, R3, -0xa0, RZ ;  /* 0xffffff6003037824 */ /* 0x000fca00078e02ff */
[----:B------:R-:W-:-:S14]  /*1270*/  R2UR UR4, R3 ;  /* 0x00000000030472ca */ /* 0x000fdc00000e0000 */
[----:B------:R-:W3:Y:S01]  /*1280*/  LDCU UR4, c[0x0][UR4+0x2b4] ;  /* 0x00005680040477ac */ /* 0x000ee20008000800 */
[----:B------:R-:W4:Y:S01]  /*1290*/  S2UR UR20, SR_CTAID.Y ;  /* 0x00000000001479c3 */ /* 0x000f220000002600 */
[----:B------:R-:W-:-:S05]  /*12a0*/  CS2R.32 R3, SR_CgaSize ;  /* 0x0000000000037805 */ /* 0x000fca0000008a00 */
[----:B------:R-:W-:-:S05]  /*12b0*/  IMAD R3, R3, -0xa0, RZ ;  /* 0xffffff6003037824 */ /* 0x000fca00078e02ff */
[----:B------:R-:W-:-:S14]  /*12c0*/  R2UR UR60, R3 ;  /* 0x00000000033c72ca */ /* 0x000fdc00000e0000 */
[----:B------:R-:W3:Y:S01]  /*12d0*/  LDCU UR60, c[0x0][UR60+0x2a0] ;  /* 0x000054003c3c77ac */ /* 0x000ee20008000800 */
[----:B------:R-:W-:-:S05]  /*12e0*/  CS2R.32 R3, SR_CgaSize ;  /* 0x0000000000037805 */ /* 0x000fca0000008a00 */
[----:B------:R-:W-:-:S05]  /*12f0*/  IMAD R3, R3, -0xa0, RZ ;  /* 0xffffff6003037824 */ /* 0x000fca00078e02ff */
[----:B------:R-:W-:-:S14]  /*1300*/  R2UR UR59, R3 ;  /* 0x00000000033b72ca */ /* 0x000fdc00000e0000 */
[----:B------:R-:W3:Y:S01]  /*1310*/  LDCU UR59, c[0x0][UR59+0x2a4] ;  /* 0x000054803b3b77ac */ /* 0x000ee20008000800 */
[----:B------:R-:W-:Y:S01]  /*1320*/  UISETP.GT.U32.AND UP0, UPT, UR27, 0xffff, UPT ;  /* 0x0000ffff1b00788c */ /* 0x000fe2000bf04070 */
[----:B------:R-:W3:Y:S01]  /*1330*/  LDCU UR25, c[0x0][0xb24] ;  /* 0x00016480ff1977ac */ /* 0x000ee20008000800 */
[----:B------:R-:W3:Y:S01]  /*1340*/  LDCU UR42, c[0x0][0xb24] ;  /* 0x00016480ff2a77ac */ /* 0x000ee20008000800 */
[----:B-1----:R-:W-:Y:S01]  /*1350*/  I2FP.F32.U32 R3, UR29 ;  /* 0x0000001d00037c45 */ /* 0x002fe20008201000 */
[----:B------:R-:W1:Y:S04]  /*1360*/  LDCU UR31, c[0x0][0xb30] ;  /* 0x00016600ff1f77ac */ /* 0x000e680008000800 */
[----:B--2---:R-:W-:Y:S01]  /*1370*/  FMUL R3, R3, UR5 ;  /* 0x0000000503037c20 */ /* 0x004fe20008400000 */
[----:B------:R-:W-:Y:S01]  /*1380*/  USEL UR5, UR27, 0xffff, !UP0 ;  /* 0x0000ffff1b057887 */ /* 0x000fe2000c000000 */
[----:B----4-:R-:W-:Y:S01]  /*1390*/  I2FP.F32.U32 R2, UR20 ;  /* 0x0000001400027c45 */ /* 0x010fe20008201000 */
[----:B------:R-:W-:-:S03]  /*13a0*/  USHF.L.U32 UR28, UR48, 0x9, URZ ;  /* 0x00000009301c7899 */ /* 0x000fc600080006ff */
[----:B------:R-:W2:Y:S01]  /*13b0*/  F2I.U32.TRUNC.NTZ R3, R3 ;  /* 0x0000000300037305 */ /* 0x000ea2000020f000 */
[----:B------:R-:W-:Y:S01]  /*13c0*/  ULOP3.LUT UR24, UR5, 0xffff, URZ, 0xc0, !UPT ;  /* 0x0000ffff05187892 */ /* 0x000fe2000f8ec0ff */
[----:B---3--:R-:W-:Y:S01]  /*13d0*/  FMUL R2, R2, UR4 ;  /* 0x0000000402027c20 */ /* 0x008fe20008400000 */
[----:B------:R-:W-:-:S05]  /*13e0*/  UMOV UR11, 0x55 ;  /* 0x00000055000b7882 */ /* 0x000fca0000000000 */
[----:B------:R-:W3:Y:S01]  /*13f0*/  F2I.U32.TRUNC.NTZ R2, R2 ;  /* 0x0000000200027305 */ /* 0x000ee2000020f000 */
[----:B--2---:R-:W-:Y:S02]  /*1400*/  R2UR UR4, R3 ;  /* 0x00000000030472ca */ /* 0x004fe400000e0000 */
[----:B------:R-:W-:Y:S02]  /*1410*/  PRMT R3, RZ, 0x7610, R3 ;  /* 0x00007610ff037816 */ /* 0x000fe40000000003 */
[----:B---3--:R-:W-:Y:S02]  /*1420*/  R2UR UR6, R2 ;  /* 0x00000000020672ca */ /* 0x008fe400000e0000 */
[----:B------:R-:W-:-:S07]  /*1430*/  PRMT R2, RZ, 0x7610, R2 ;  /* 0x00007610ff027816 */ /* 0x000fce0000000002 */
[----:B------:R-:W-:-:S04]  /*1440*/  UIADD3 UR5, UPT, UPT, -UR4, URZ, URZ ;  /* 0x000000ff04057290 */ /* 0x000fc8000fffe1ff */
[----:B------:R-:W-:Y:S02]  /*1450*/  UIMAD UR60, UR60, UR5, UR29 ;  /* 0x000000053c3c72a4 */ /* 0x000fe4000f8e021d */
[----:B------:R-:W-:-:S04]  /*1460*/  UIADD3 UR4, UPT, UPT, -UR6, URZ, URZ ;  /* 0x000000ff06047290 */ /* 0x000fc8000fffe1ff */
[----:B------:R-:W-:Y:S01]  /*1470*/  UIMAD UR59, UR59, UR4, UR20 ;  /* 0x000000043b3b72a4 */ /* 0x000fe2000f8e0214 */
[----:B-1----:R-:W-:Y:S11]  /*1480*/  BRA.U UP5, `(.L_x_18) ;  /* 0x00000001055c7547 */ /* 0x002ff6000b800000 */
[----:B------:R-:W-:Y:S02]  /*1490*/  UISETP.GT.U32.AND UP0, UPT, UR60, 0x1, UPT ;  /* 0x000000013c00788c */ /* 0x000fe4000bf04070 */
[----:B------:R-:W-:Y:S02]  /*14a0*/  ULOP3.LUT UR10, UR60, 0xfffffffe, URZ, 0xc0, !UPT ;  /* 0xfffffffe3c0a7892 */ /* 0x000fe4000f8ec0ff */
[----:B------:R-:W-:Y:S02]  /*14b0*/  UISETP.NE.AND UP3, UPT, UR59, URZ, UP0 ;  /* 0x000000ff3b00728c */ /* 0x000fe40008765270 */
[----:B------:R-:W-:Y:S02]  /*14c0*/  UISETP.NE.AND UP2, UPT, UR59, 0x1, UP0 ;  /* 0x000000013b00788c */ /* 0x000fe40008745270 */
[----:B------:R-:W-:Y:S02]  /*14d0*/  UISETP.NE.AND UP1, UPT, UR59, 0x2, UP0 ;  /* 0x000000023b00788c */ /* 0x000fe40008725270 */
[----:B------:R-:W-:-:S02]  /*14e0*/  UISETP.NE.AND UP0, UPT, UR59, 0x3, UP0 ;  /* 0x000000033b00788c */ /* 0x000fc40008705270 */
[----:B------:R-:W-:Y:S02]  /*14f0*/  USEL UR6, URZ, 0x1, UP3 ;  /* 0x00000001ff067887 */ /* 0x000fe40009800000 */
[----:B------:R-:W-:Y:S02]  /*1500*/  USEL UR5, URZ, 0x4, UP2 ;  /* 0x00000004ff057887 */ /* 0x000fe40009000000 */
[----:B------:R-:W-:Y:S02]  /*1510*/  USEL UR4, URZ, 0x10, UP1 ;  /* 0x00000010ff047887 */ /* 0x000fe40008800000 */
[----:B------:R-:W-:Y:S02]  /*1520*/  USEL UR9, URZ, 0x40, UP0 ;  /* 0x00000040ff097887 */ /* 0x000fe40008000000 */
[----:B------:R-:W-:Y:S02]  /*1530*/  USEL UR8, URZ, 0x2, UP3 ;  /* 0x00000002ff087887 */ /* 0x000fe40009800000 */
[----:B------:R-:W-:-:S02]  /*1540*/  UIADD3 UR4, UPT, UPT, UR4, UR5, UR6 ;  /* 0x0000000504047290 */ /* 0x000fc4000fffe006 */
[----:B------:R-:W-:Y:S02]  /*1550*/  USEL UR6, URZ, 0x20, UP1 ;  /* 0x00000020ff067887 */ /* 0x000fe40008800000 */
[----:B------:R-:W-:Y:S02]  /*1560*/  USEL UR7, URZ, 0x8, UP2 ;  /* 0x00000008ff077887 */ /* 0x000fe40009000000 */
[----:B------:R-:W-:Y:S02]  /*1570*/  UIADD3 UR5, UPT, UPT, UR8, UR9, UR4 ;  /* 0x0000000908057290 */ /* 0x000fe4000fffe004 */
[----:B------:R-:W-:Y:S02]  /*1580*/  ULEA UR4, UR59, UR10, 0x1 ;  /* 0x0000000a3b047291 */ /* 0x000fe4000f8e08ff */
[----:B------:R-:W-:Y:S02]  /*1590*/  USEL UR8, URZ, 0x80, UP0 ;  /* 0x00000080ff087887 */ /* 0x000fe40008000000 */
[----:B------:R-:W-:-:S03]  /*15a0*/  UIADD3 UR5, UPT, UPT, UR6, UR7, UR5 ;  /* 0x0000000706057290 */ /* 0x000fc6000fffe005 */
[----:B------:R-:W-:Y:S01]  /*15b0*/  UMOV UR6, 0x3 ;  /* 0x0000000300067882 */ /* 0x000fe20000000000 */
[----:B------:R-:W-:Y:S02]  /*15c0*/  UIADD3 UR5, UPT, UPT, UR5, UR8, URZ ;  /* 0x0000000805057290 */ /* 0x000fe4000fffe0ff */
[----:B------:R-:W-:-:S04]  /*15d0*/  USHF.L.U32 UR4, UR6, UR4, URZ ;  /* 0x0000000406047299 */ /* 0x000fc800080006ff */
[----:B------:R-:W-:Y:S02]  /*15e0*/  MOV R3, UR5 ;  /* 0x0000000500037c02 */ /* 0x000fe40008000f00 */
[----:B------:R-:W-:-:S07]  /*15f0*/  MOV R2, UR4 ;  /* 0x0000000400027c02 */ /* 0x000fce0008000f00 */
.L_x_18:
[----:B------:R-:W1:Y:S01]  /*1600*/  S2UR UR36, SR_CTAID.Z ;  /* 0x00000000002479c3 */ /* 0x000e620000002700 */
[----:B------:R-:W-:Y:S02]  /*1610*/  UISETP.GE.AND UP0, UPT, UR25, 0x1, UPT ;  /* 0x000000011900788c */ /* 0x000fe4000bf06270 */
[----:B------:R-:W-:Y:S02]  /*1620*/  UISETP.NE.AND UP3, UPT, UR21, 0x2, UPT ;  /* 0x000000021500788c */ /* 0x000fe4000bf65270 */
[----:B------:R-:W-:Y:S02]  /*1630*/  ULOP3.LUT UR28, UR28, 0xc00, URZ, 0xc0, !UPT ;  /* 0x00000c001c1c7892 */ /* 0x000fe4000f8ec0ff */
[----:B------:R-:W-:Y:S01]  /*1640*/  USHF.L.U32 UR24, UR11, UR24, URZ ;  /* 0x000000180b187299 */ /* 0x000fe200080006ff */
[----:B------:R-:W-:Y:S02]  /*1650*/  UMOV UR16, UR29 ;  /* 0x0000001d00107c82 */ /* 0x000fe40008000000 */
[----:B------:R-:W-:Y:S09]  /*1660*/  BRA.U !UP0, `(.L_x_19) ;  /* 0x0000000108d47547 */ /* 0x000ff2000b800000 */
[----:B------:R-:W2:Y:S01]  /*1670*/  LDCU.128 UR12, c[0x0][0xb10] ;  /* 0x00016200ff0c77ac */ /* 0x000ea20008000c00 */
[----:B------:R-:W3:Y:S01]  /*1680*/  LDCU UR6, c[0x0][0x370] ;  /* 0x00006e00ff0677ac */ /* 0x000ee20008000800 */
[----:B------:R-:W4:Y:S01]  /*1690*/  LDCU UR5, c[0x0][0x374] ;  /* 0x00006e80ff0577ac */ /* 0x000f220008000800 */
[----:B------:R-:W1:Y:S01]  /*16a0*/  LDCU UR26, c[0x0][0xb0c] ;  /* 0x00016180ff1a77ac */ /* 0x000e620008000800 */
[----:B------:R-:W1:Y:S01]  /*16b0*/  LDCU UR4, c[0x0][0xb20] ;  /* 0x00016400ff0477ac */ /* 0x000e620008000800 */
[----:B------:R-:W1:Y:S01]  /*16c0*/  LDCU.64 UR8, c[0x0][0xb28] ;  /* 0x00016500ff0877ac */ /* 0x000e620008000a00 */
[----:B--2---:R-:W-:Y:S02]  /*16d0*/  UISETP.NE.AND UP0, UPT, UR14, 0x1, UPT ;  /* 0x000000010e00788c */ /* 0x004fe4000bf05270 */
[----:B----4-:R-:W-:Y:S02]  /*16e0*/  UIMAD.WIDE.U32 UR10, UR5, UR15, URZ ;  /* 0x0000000f050a72a5 */ /* 0x010fe4000f8e00ff */
[----:B---3--:R-:W-:-:S02]  /*16f0*/  UIMAD.WIDE.U32 UR18, UR6, UR12, URZ ;  /* 0x0000000c061272a5 */ /* 0x008fc4000f8e00ff */
[----:B-1----:R-:W-:Y:S02]  /*1700*/  UISETP.NE.AND UP1, UPT, UR26, 0x1, UPT ;  /* 0x000000011a00788c */ /* 0x002fe4000bf25270 */
[----:B------:R-:W-:Y:S01]  /*1710*/  UISETP.NE.AND UP2, UPT, UR25, 0x1, UPT ;  /* 0x000000011900788c */ /* 0x000fe2000bf45270 */
[----:B------:R-:W-:Y:S02]  /*1720*/  UMOV UR10, UR11 ;  /* 0x0000000b000a7c82 */ /* 0x000fe40008000000 */
[----:B------:R-:W-:Y:S01]  /*1730*/  UMOV UR18, UR19 ;  /* 0x0000001300127c82 */ /* 0x000fe20008000000 */
[----:B------:R-:W-:Y:S02]  /*1740*/  @UP0 USHF.R.U32.HI UR5, URZ, UR4, UR10 ;  /* 0x00000004ff050299 */ /* 0x000fe4000801160a */
[----:B------:R-:W-:Y:S02]  /*1750*/  UIMAD.WIDE.U32 UR22, UR20, UR15, URZ ;  /* 0x0000000f141672a5 */ /* 0x000fe4000f8e00ff */
[----:B------:R-:W-:-:S02]  /*1760*/  UIMAD.WIDE.U32 UR10, UR5, UR8, URZ ;  /* 0x00000008050a72a5 */ /* 0x000fc4000f8e00ff */
[----:B------:R-:W-:Y:S02]  /*1770*/  @UP1 USHF.R.U32.HI UR6, URZ, UR13, UR18 ;  /* 0x0000000dff061299 */ /* 0x000fe40008011612 */
[----:B------:R-:W-:Y:S02]  /*1780*/  UIMAD.WIDE.U32 UR16, UR29, UR12, URZ ;  /* 0x0000000c1d1072a5 */ /* 0x000fe4000f8e00ff */
[----:B------:R-:W-:Y:S01]  /*1790*/  UIMAD.WIDE.U32 UR18, UR6, UR8, URZ ;  /* 0x00000008061272a5 */ /* 0x000fe2000f8e00ff */
[----:B------:R-:W-:Y:S01]  /*17a0*/  UMOV UR22, UR23 ;  /* 0x0000001700167c82 */ /* 0x000fe20008000000 */
[----:B------:R-:W-:Y:S01]  /*17b0*/  UMOV UR10, UR11 ;  /* 0x0000000b000a7c82 */ /* 0x000fe20008000000 */
[----:B------:R-:W-:Y:S02]  /*17c0*/  USHF.R.U32.HI UR22, URZ, UR4, UR22 ;  /* 0x00000004ff167299 */ /* 0x000fe40008011616 */
[----:B------:R-:W-:Y:S02]  /*17d0*/  @UP2 USHF.R.U32.HI UR5, URZ, UR9, UR10 ;  /* 0x00000009ff052299 */ /* 0x000fe4000801160a */
[----:B------:R-:W-:Y:S01]  /*17e0*/  UMOV UR7, UR19 ;  /* 0x0000001300077c82 */ /* 0x000fe20008000000 */
[----:B------:R-:W-:Y:S01]  /*17f0*/  UMOV UR16, UR17 ;  /* 0x0000001100107c82 */ /* 0x000fe20008000000 */
[----:B------:R-:W-:-:S02]  /*1800*/  @UP2 USHF.R.U32.HI UR6, URZ, UR9, UR7 ;  /* 0x00000009ff062299 */ /* 0x000fc40008011607 */
[----:B------:R-:W-:Y:S02]  /*1810*/  USHF.R.U32.HI UR16, URZ, UR13, UR16 ;  /* 0x0000000dff107299 */ /* 0x000fe40008011610 */
[----:B------:R-:W-:Y:S02]  /*1820*/  USEL UR4, UR20, UR22, !UP0 ;  /* 0x0000001614047287 */ /* 0x000fe4000c000000 */
[----:B------:R-:W-:Y:S02]  /*1830*/  UIMAD UR7, UR5, UR25, URZ ;  /* 0x00000019050772a4 */ /* 0x000fe4000f8e02ff */
[----:B------:R-:W-:Y:S02]  /*1840*/  USEL UR5, UR29, UR16, !UP1 ;  /* 0x000000101d057287 */ /* 0x000fe4000c800000 */
[----:B------:R-:W-:Y:S02]  /*1850*/  UIMAD UR12, UR6, UR25, URZ ;  /* 0x00000019060c72a4 */ /* 0x000fe4000f8e02ff */
[----:B------:R-:W-:-:S02]  /*1860*/  UISETP.GE.AND UP0, UPT, UR4, UR7, UPT ;  /* 0x000000070400728c */ /* 0x000fc4000bf06270 */
[----:B------:R-:W-:Y:S02]  /*1870*/  UIMAD.WIDE.U32 UR10, UR4, UR8, URZ ;  /* 0x00000008040a72a5 */ /* 0x000fe4000f8e00ff */
[----:B------:R-:W-:Y:S02]  /*1880*/  UISETP.GE.OR UP0, UPT, UR5, UR12, UP0 ;  /* 0x0000000c0500728c */ /* 0x000fe40008706670 */
[----:B------:R-:W-:Y:S02]  /*1890*/  UIMAD.WIDE.U32 UR12, UR5, UR8, URZ ;  /* 0x00000008050c72a5 */ /* 0x000fe4000f8e00ff */
[----:B------:R-:W-:Y:S01]  /*18a0*/  UIADD3 UR10, UPT, UPT, -UR4, URZ, URZ ;  /* 0x000000ff040a7290 */ /* 0x000fe2000fffe1ff */
[----:B------:R-:W-:Y:S01]  /*18b0*/  UMOV UR8, UR11 ;  /* 0x0000000b00087c82 */ /* 0x000fe20008000000 */
[----:B------:R-:W-:Y:S02]  /*18c0*/  UIADD3 UR16, UPT, UPT, -UR5, URZ, URZ ;  /* 0x000000ff05107290 */ /* 0x000fe4000fffe1ff */
[----:B------:R-:W-:-:S03]  /*18d0*/  USHF.R.U32.HI UR8, URZ, UR9, UR8 ;  /* 0x00000009ff087299 */ /* 0x000fc60008011608 */
[----:B------:R-:W-:Y:S01]  /*18e0*/  @!UP0 UMOV UR7, UR13 ;  /* 0x0000000d00078c82 */ /* 0x000fe20008000000 */
[----:B------:R-:W-:Y:S02]  /*18f0*/  UIMAD UR20, UR14, UR10, UR20 ;  /* 0x0000000a0e1472a4 */ /* 0x000fe4000f8e0214 */
[----:B------:R-:W-:Y:S02]  /*1900*/  USEL UR8, UR4, UR8, !UP2 ;  /* 0x0000000804087287 */ /* 0x000fe4000d000000 */
[----:B------:R-:W-:Y:S02]  /*1910*/  @!UP0 USHF.R.U32.HI UR7, URZ, UR9, UR7 ;  /* 0x00000009ff078299 */ /* 0x000fe40008011607 */
[----:B------:R-:W-:Y:S02]  /*1920*/  UIADD3 UR9, UPT, UPT, -UR8, URZ, URZ ;  /* 0x000000ff08097290 */ /* 0x000fe4000fffe1ff */
[----:B------:R-:W-:Y:S02]  /*1930*/  @!UP0 USEL UR7, UR5, UR7, !UP2 ;  /* 0x0000000705078287 */ /* 0x000fe4000d000000 */
[----:B------:R-:W-:-:S02]  /*1940*/  UIMAD UR9, UR25, UR9, UR4 ;  /* 0x00000009190972a4 */ /* 0x000fc4000f8e0204 */
[----:B------:R-:W-:Y:S02]  /*1950*/  @!UP0 UIADD3 UR8, UPT, UPT, UR8, -UR7, URZ ;  /* 0x8000000708088290 */ /* 0x000fe4000fffe0ff */
[----:B------:R-:W-:Y:S02]  /*1960*/  @!UP0 UIMAD UR6, UR9, UR6, UR7 ;  /* 0x00000006090682a4 */ /* 0x000fe4000f8e0207 */
[----:B------:R-:W-:Y:S02]  /*1970*/  @!UP0 UIMAD UR4, UR8, UR25, UR5 ;  /* 0x00000019080482a4 */ /* 0x000fe4000f8e0205 */
[----:B------:R-:W-:Y:S02]  /*1980*/  UIMAD UR16, UR26, UR16, UR29 ;  /* 0x000000101a1072a4 */ /* 0x000fe4000f8e021d */
[----:B------:R-:W-:Y:S01]  /*1990*/  UIMAD UR20, UR4, UR14, UR20 ;  /* 0x0000000e041472a4 */ /* 0x000fe2000f8e0214 */
[----:B------:R-:W-:Y:S02]  /*19a0*/  @!UP0 UMOV UR5, UR6 ;  /* 0x0000000600058c82 */ /* 0x000fe40008000000 */
[----:B------:R-:W-:-:S12]  /*19b0*/  UIMAD UR16, UR5, UR26, UR16 ;  /* 0x0000001a051072a4 */ /* 0x000fd8000f8e0210 */
.L_x_19:
[----:B------:R-:W-:-:S09]  /*19c0*/  UISETP.NE.AND UP0, UPT, UR31, 0x1, UPT ;  /* 0x000000011f00788c */ /* 0x000fd2000bf05270 */
[----:B------:R-:W-:Y:S05]  /*19d0*/  BRA.U UP0, `(.L_x_20) ;  /* 0x0000000100447547 */ /* 0x000fea000b800000 */
[----:B------:R-:W2:Y:S01]  /*19e0*/  LDCU.128 UR8, c[0x0][0xb10] ;  /* 0x00016200ff0877ac */ /* 0x000ea20008000c00 */
[----:B------:R-:W3:Y:S01]  /*19f0*/  LDCU UR12, c[0x0][0xb0c] ;  /* 0x00016180ff0c77ac */ /* 0x000ee20008000800 */
[----:B------:R-:W4:Y:S01]  /*1a00*/  LDCU UR13, c[0x0][0xb20] ;  /* 0x00016400ff0d77ac */ /* 0x000f220008000800 */
[----:B--2---:R-:W-:Y:S02]  /*1a10*/  UIMAD.WIDE.U32 UR6, UR16, UR8, URZ ;  /* 0x00000008100672a5 */ /* 0x004fe4000f8e00ff */
[----:B------:R-:W-:Y:S02]  /*1a20*/  UIMAD.WIDE.U32 UR4, UR20, UR11, URZ ;  /* 0x0000000b140472a5 */ /* 0x000fe4000f8e00ff */
[----:B---3--:R-:W-:Y:S02]  /*1a30*/  UISETP.NE.AND UP1, UPT, UR12, 0x1, UPT ;  /* 0x000000010c00788c */ /* 0x008fe4000bf25270 */
[----:B------:R-:W-:Y:S01]  /*1a40*/  UISETP.NE.AND UP0, UPT, UR10, 0x1, UPT ;  /* 0x000000010a00788c */ /* 0x000fe2000bf05270 */
[----:B------:R-:W-:-:S02]  /*1a50*/  UMOV UR6, UR7 ;  /* 0x0000000700067c82 */ /* 0x000fc40008000000 */
[----:B------:R-:W-:Y:S01]  /*1a60*/  UMOV UR4, UR5 ;  /* 0x0000000500047c82 */ /* 0x000fe20008000000 */
[----:B------:R-:W-:Y:S02]  /*1a70*/  USHF.R.U32.HI UR6, URZ, UR9, UR6 ;  /* 0x00000009ff067299 */ /* 0x000fe40008011606 */
[----:B----4-:R-:W-:Y:S02]  /*1a80*/  USHF.R.U32.HI UR4, URZ, UR13, UR4 ;  /* 0x0000000dff047299 */ /* 0x010fe40008011604 */
[----:B------:R-:W-:Y:S02]  /*1a90*/  USEL UR5, UR16, UR6, !UP1 ;  /* 0x0000000610057287 */ /* 0x000fe4000c800000 */
[----:B------:R-:W-:-:S04]  /*1aa0*/  USEL UR4, UR20, UR4, !UP0 ;  /* 0x0000000414047287 */ /* 0x000fc8000c000000 */
[----:B------:R-:W-:Y:S02]  /*1ab0*/  UIADD3 UR6, UPT, UPT, -UR4, UR5, URZ ;  /* 0x0000000504067290 */ /* 0x000fe4000fffe1ff */
[----:B------:R-:W-:Y:S02]  /*1ac0*/  UIADD3 UR4, UPT, UPT, UR4, -UR5, URZ ;  /* 0x8000000504047290 */ /* 0x000fe4000fffe0ff */
[----:B------:R-:W-:Y:S02]  /*1ad0*/  UIMAD UR20, UR6, UR10, UR20 ;  /* 0x0000000a061472a4 */ /* 0x000fe4000f8e0214 */
[----:B------:R-:W-:-:S12]  /*1ae0*/  UIMAD UR16, UR4, UR12, UR16 ;  /* 0x0000000c041072a4 */ /* 0x000fd8000f8e0210 */
.L_x_20:
[----:B------:R-:W-:Y:S05]  /*1af0*/  BRA.U !UP6, `(.L_x_21) ;  /* 0x000000010e0c7547 */ /* 0x000fea000b800000 */
[----:B------:R-:W-:Y:S01]  /*1b00*/  UCGABAR_WAIT ;  /* 0x0000000000007dc7 */ /* 0x000fe20008000000 */
[----:B------:R-:W-:Y:S01]  /*1b10*/  CCTL.IVALL ;  /* 0x00000000ff00798f */ /* 0x000fe20002000000 */
[----:B------:R-:W-:Y:S05]  /*1b20*/  BRA `(.L_x_22) ;  /* 0x0000000000047947 */ /* 0x000fea0003800000 */
.L_x_21:
[----:B------:R-:W-:Y:S06]  /*1b30*/  BAR.SYNC.DEFER_BLOCKING 0x0 ;  /* 0x0000000000007b1d */ /* 0x000fec0000010000 */
.L_x_22:
[----:B------:R-:W-:Y:S05]  /*1b40*/  BRA.U UP3, `(.L_x_23) ;  /* 0x0000002103c87547 */ /* 0x000fea000b800000 */
[----:B------:R-:W2:Y:S01]  /*1b50*/  LDCU UR6, c[0x0][0x38c] ;  /* 0x00007180ff0677ac */ /* 0x000ea20008000800 */
[----:B------:R-:W-:Y:S01]  /*1b60*/  PLOP3.LUT P1, PT, PT, PT, UP4, 0x80, 0x8 ;  /* 0x000000000008781c */ /* 0x000fe20003f2f048 */
[----:B------:R-:W-:Y:S01]  /*1b70*/  IMAD.MOV.U32 R12, RZ, RZ, 0x1 ;  /* 0x00000001ff0c7424 */ /* 0x000fe200078e00ff */
[----:B------:R-:W-:Y:S01]  /*1b80*/  ISETP.NE.AND P2, PT, R0, RZ, P3 ;  /* 0x000000ff0000720c */ /* 0x000fe20001f45270 */
[----:B------:R-:W-:Y:S01]  /*1b90*/  USHF.L.U32 UR45, UR29, 0x7, URZ ;  /* 0x000000071d2d7899 */ /* 0x000fe200080006ff */
[----:B------:R-:W-:Y:S01]  /*1ba0*/  PLOP3.LUT P1, PT, P1, PT, PT, 0x8, 0x80 ;  /* 0x000000000080781c */ /* 0x000fe20000f2e170 */
[----:B------:R-:W-:Y:S01]  /*1bb0*/  UMOV UR13, 0x400 ;  /* 0x00000400000d7882 */ /* 0x000fe20000000000 */
[----:B------:R-:W-:Y:S01]  /*1bc0*/  UISETP.NE.AND UP1, UPT, UR21, URZ, UPT ;  /* 0x000000ff1500728c */ /* 0x000fe2000bf25270 */
[----:B------:R-:W-:Y:S01]  /*1bd0*/  CS2R R10, SRZ ;  /* 0x00000000000a7805 */ /* 0x000fe2000001ff00 */
[----:B------:R-:W-:Y:S01]  /*1be0*/  USHF.L.U32 UR44, UR29, 0x6, URZ ;  /* 0x000000061d2c7899 */ /* 0x000fe200080006ff */
[----:B------:R-:W-:Y:S01]  /*1bf0*/  IMAD.MOV.U32 R9, RZ, RZ, RZ ;  /* 0x000000ffff097224 */ /* 0x000fe200078e00ff */
[----:B------:R-:W-:Y:S01]  /*1c00*/  ULEA UR13, UR48, UR13, 0x18 ;  /* 0x0000000d300d7291 */ /* 0x000fe2000f8ec0ff */
[----:B------:R-:W-:Y:S01]  /*1c10*/  IMAD.MOV.U32 R8, RZ, RZ, 0x1 ;  /* 0x00000001ff087424 */ /* 0x000fe200078e00ff */
[----:B------:R-:W-:Y:S01]  /*1c20*/  ULOP3.LUT UR45, UR45, 0x80, URZ, 0xc0, !UPT ;  /* 0x000000802d2d7892 */ /* 0x000fe2000f8ec0ff */
[----:B------:R-:W3:Y:S01]  /*1c30*/  LDCU UR39, c[0x0][0x370] ;  /* 0x00006e00ff2777ac */ /* 0x000ee20008000800 */
[----:B--2---:R-:W-:-:S02]  /*1c40*/  UIADD3 UR5, UPT, UPT, UR6, 0x1f, URZ ;  /* 0x0000001f06057890 */ /* 0x004fc4000fffe0ff */
[----:B------:R-:W-:Y:S02]  /*1c50*/  UIADD3 UR47, UPT, UPT, UR6, 0x3e, URZ ;  /* 0x0000003e062f7890 */ /* 0x000fe4000fffe0ff */
[----:B------:R-:W-:Y:S02]  /*1c60*/  USHF.R.S32.HI UR4, URZ, 0x1f, UR5 ;  /* 0x0000001fff047899 */ /* 0x000fe40008011405 */
[----:B------:R-:W-:Y:S02]  /*1c70*/  USEL UR21, UR43, 0x2, UP1 ;  /* 0x000000022b157887 */ /* 0x000fe40008800000 */
[----:B------:R-:W-:Y:S02]  /*1c80*/  ULEA.HI UR4, UR4, UR5, URZ, 0x5 ;  /* 0x0000000504047291 */ /* 0x000fe4000f8f28ff */
[----:B------:R-:W-:Y:S02]  /*1c90*/  UIADD3 UR5, UPT, UPT, UR6, -0x1, URZ ;  /* 0xffffffff06057890 */ /* 0x000fe4000fffe0ff */
[----:B------:R-:W-:-:S02]  /*1ca0*/  USHF.R.S32.HI UR41, URZ, 0x5, UR4 ;  /* 0x00000005ff297899 */ /* 0x000fc40008011404 */
[----:B------:R-:W-:Y:S02]  /*1cb0*/  UISETP.GE.U32.AND UP2, UPT, UR5, -0x3f, UPT ;  /* 0xffffffc10500788c */ /* 0x000fe4000bf46070 */
[----:B------:R-:W-:Y:S01]  /*1cc0*/  UISETP.LT.U32.AND UP0, UPT, UR41, 0x20, UPT ;  /* 0x000000202900788c */ /* 0x000fe2000bf01070 */
[----:B------:R-:W2:Y:S03]  /*1cd0*/  LDCU.64 UR26, c[0x0][0x348] ;  /* 0x00006900ff1a77ac */ /* 0x000ea60008000a00 */
[----:B------:R-:W-:Y:S01]  /*1ce0*/  USEL UR40, UR41, 0x20, UP0 ;  /* 0x0000002029287887 */ /* 0x000fe20008000000 */
[----:B------:R-:W4:Y:S03]  /*1cf0*/  LDCU UR38, c[0x0][0x374] ;  /* 0x00006e80ff2677ac */ /* 0x000f260008000800 */
[----:B------:R-:W-:-:S02]  /*1d00*/  UIADD3 UR4, UPT, UPT, UR40, -0x1, URZ ;  /* 0xffffffff28047890 */ /* 0x000fc4000fffe0ff */
[----:B------:R-:W-:Y:S02]  /*1d10*/  @UP2 UIADD3 UR4, UPT, UPT, UR40, URZ, URZ ;  /* 0x000000ff28042290 */ /* 0x000fe4000fffe0ff */
[----:B------:R-:W-:Y:S02]  /*1d20*/  ULOP3.LUT UR44, UR44, 0x40, URZ, 0xc0, !UPT ;  /* 0x000000402c2c7892 */ /* 0x000fe4000f8ec0ff */
[----:B------:R-:W-:Y:S02]  /*1d30*/  UIADD3 UR30, UPT, UPT, UR13, 0x8600, UR28 ;  /* 0x000086000d1e7890 */ /* 0x000fe4000fffe01c */
[----:B------:R-:W-:Y:S02]  /*1d40*/  ULEA.HI UR45, UR28, UR45, URZ, 0x1b ;  /* 0x0000002d1c2d7291 */ /* 0x000fe4000f8fd8ff */
[----:B------:R-:W-:Y:S02]  /*1d50*/  UIADD3 UR46, UPT, UPT, UR41, -UR40, URZ ;  /* 0x80000028292e7290 */ /* 0x000fe4000fffe0ff */
[----:B------:R-:W-:-:S02]  /*1d60*/  UIADD3 UR29, UPT, UPT, UR4, 0x1, URZ ;  /* 0x00000001041d7890 */ /* 0x000fc4000fffe0ff */
[----:B------:R-:W-:Y:S01]  /*1d70*/  UIADD3 UR43, UPT, UPT, -UR4, URZ, URZ ;  /* 0x000000ff042b7290 */ /* 0x000fe2000fffe1ff */
[----:B--234-:R-:W-:-:S11]  /*1d80*/  UMOV UR6, URZ ;  /* 0x000000ff00067c82 */ /* 0x01cfd60008000000 */
.L_x_43:
[----:B------:R-:W-:-:S09]  /*1d90*/  UISETP.NE.AND UP0, UPT, UR48, URZ, UPT ;  /* 0x000000ff3000728c */ /* 0x000fd2000bf05270 */
[----:B-1----:R-:W-:Y:S05]  /*1da0*/  BRA.U UP0, `(.L_x_24) ;  /* 0x0000000100287547 */ /* 0x002fea000b800000 */
[----:B------:R-:W-:Y:S02]  /*1db0*/  LEA R0, R9, UR13, 0x3 ;  /* 0x0000000d09007c11 */ /* 0x000fe4000f8e18ff */
[----:B------:R-:W-:-:S04]  /*1dc0*/  SHF.L.U32 R3, R8, 0x1f, RZ ;  /* 0x0000001f08037819 */ /* 0x000fc800000006ff */
[----:B------:R-:W2:Y:S02]  /*1dd0*/  SYNCS.PHASECHK.TRANS64.TRYWAIT P0, [R0+URZ+0x2a0], R3 ;  /* 0x0002a003000075a7 */ /* 0x000ea400080011ff */
[----:B--2---:R-:W-:Y:S05]  /*1de0*/  @!P0 BRA `(.L_x_25) ;  /* 0x0000008000b48947 */ /* 0x004fea0003800000 */
.L_x_153:
[----:B------:R3:W-:Y:S01]  /*1df0*/  SYNCS.ARRIVE.TRANS64.A1T0 RZ, [R0+URZ+0x290], RZ ;  /* 0x000290ff00ff79a7 */ /* 0x0007e200081000ff */
[----:B------:R-:W-:-:S05]  /*1e00*/  VIADD R9, R9, 0x1 ;  /* 0x0000000109097836 */ /* 0x000fca0000000000 */
[----:B------:R-:W-:-:S04]  /*1e10*/  ISETP.NE.AND P0, PT, R9, 0x2, PT ;  /* 0x000000020900780c */ /* 0x000fc80003f05270 */
[----:B--2---:R-:W-:Y:S02]  /*1e20*/  SEL R3, RZ, 0x1, P0 ;  /* 0x00000001ff037807 */ /* 0x004fe40000000000 */
[----:B------:R-:W-:Y:S02]  /*1e30*/  SEL R9, R9, RZ, P0 ;  /* 0x000000ff09097207 */ /* 0x000fe40000000000 */
[----:B------:R-:W-:-:S07]  /*1e40*/  LOP3.LUT R8, R8, R3, RZ, 0x3c, !PT ;  /* 0x0000000308087212 */ /* 0x000fce00078e3cff */
.L_x_24:
[----:B------:R-:W-:Y:S01]  /*1e50*/  ULEA UR4, UR6, UR13, 0x3 ;  /* 0x0000000d06047291 */ /* 0x000fe2000f8e18ff */
[----:B---3--:R-:W-:Y:S01]  /*1e60*/  SHF.L.U32 R0, R12, 0x1f, RZ ;  /* 0x0000001f0c007819 */ /* 0x008fe200000006ff */
[----:B------:R-:W-:Y:S02]  /*1e70*/  UISETP.GE.U32.AND UP0, UPT, UR47, 0x3f, UPT ;  /* 0x0000003f2f00788c */ /* 0x000fe4000bf06070 */
[----:B------:R-:W-:Y:S01]  /*1e80*/  ULEA UR11, UR20, UR44, 0x7 ;  /* 0x0000002c140b7291 */ /* 0x000fe2000f8e38ff */
[----:B------:R-:W-:-:S04]  /*1e90*/  UMOV UR7, URZ ;  /* 0x000000ff00077c82 */ /* 0x000fc80008000000 */
[----:B------:R2:W3:Y:S01]  /*1ea0*/  SYNCS.PHASECHK.TRANS64.TRYWAIT P0, [UR4+0x100], R0 ;  /* 0x00010000ff0075a7 */ /* 0x0004e20008001104 */
[----:B------:R-:W-:-:S04]  /*1eb0*/  ULEA.HI UR4, UR16, UR16, URZ, 0x1 ;  /* 0x0000001010047291 */ /* 0x000fc8000f8f08ff */
[----:B------:R-:W-:-:S04]  /*1ec0*/  USHF.L.U32 UR4, UR4, 0x7, URZ ;  /* 0x0000000704047899 */ /* 0x000fc800080006ff */
[----:B------:R-:W-:-:S04]  /*1ed0*/  ULOP3.LUT UR35, UR4, 0xffffff00, URZ, 0xc0, !UPT ;  /* 0xffffff0004237892 */ /* 0x000fc8000f8ec0ff */
[----:B------:R-:W-:Y:S01]  /*1ee0*/  UIADD3 UR35, UPT, UPT, UR45, UR35, URZ ;  /* 0x000000232d237290 */ /* 0x000fe2000fffe0ff */
[----:B------:R-:W-:Y:S11]  /*1ef0*/  BRA.U !UP0, `(.L_x_26) ;  /* 0x0000000108c47547 */ /* 0x000ff6000b800000 */
[----:B------:R-:W-:Y:S01]  /*1f00*/  UMOV UR16, UR43 ;  /* 0x0000002b00107c82 */ /* 0x000fe20008000000 */
[----:B------:R-:W-:Y:S01]  /*1f10*/  UMOV UR4, UR6 ;  /* 0x0000000600047c82 */ /* 0x000fe20008000000 */
[----:B------:R-:W-:-:S05]  /*1f20*/  UMOV UR34, URZ ;  /* 0x000000ff00227c82 */ /* 0x000fca0008000000 */
.L_x_32:
[----:B------:R-:W-:Y:S01]  /*1f30*/  ULEA UR33, UR4, UR13, 0x3 ;  /* 0x0000000d04217291 */ /* 0x000fe2000f8e18ff */
[----:B------:R-:W-:Y:S01]  /*1f40*/  @P3 MOV R2, 0x3000 ;  /* 0x0000300000023802 */ /* 0x000fe20000000f00 */
[----:B-1-34-:R-:W-:Y:S10]  /*1f50*/  @P0 BRA `(.L_x_27) ;  /* 0x00000000000c0947 */ /* 0x01aff40003800000 */
[----:B------:R-:W-:-:S04]  /*1f60*/  SHF.L.U32 R3, R12, 0x1f, RZ ;  /* 0x0000001f0c037819 */ /* 0x000fc800000006ff */
[----:B------:R-:W3:Y:S02]  /*1f70*/  SYNCS.PHASECHK.TRANS64.TRYWAIT P0, [UR33+0x100], R3 ;  /* 0x00010003ff0075a7 */ /* 0x000ee40008001121 */
[----:B---3--:R-:W-:Y:S05]  /*1f80*/  @!P0 BRA `(.L_x_28) ;  /* 0x0000008000608947 */ /* 0x008fea0003800000 */
.L_x_27:
[----:B------:R3:W-:Y:S01]  /*1f90*/  @P3 SYNCS.ARRIVE.TRANS64 RZ, [UR33], R2 ;  /* 0x00000002ffff39a7 */ /* 0x0007e20008000021 */
[----:B------:R-:W-:Y:S02]  /*1fa0*/  ULOP3.LUT UR5, UR21, 0x2, URZ, 0xfc, !UPT ;  /* 0x0000000215057892 */ /* 0x000fe4000f8efcff */
[----:B------:R-:W-:Y:S02]  /*1fb0*/  UIADD3 UR16, UPT, UPT, UR16, 0x1, URZ ;  /* 0x0000000110107890 */ /* 0x000fe4000fffe0ff */
[----:B------:R-:W-:Y:S02]  /*1fc0*/  UISETP.NE.AND UP0, UPT, UR5, 0x2, UPT ;  /* 0x000000020500788c */ /* 0x000fe4000bf05270 */
[----:B------:R-:W-:-:S07]  /*1fd0*/  UISETP.NE.AND UP2, UPT, UR16, 0x1, UPT ;  /* 0x000000011000788c */ /* 0x000fce000bf45270 */
[----:B------:R-:W-:Y:S05]  /*1fe0*/  BRA.U UP0, `(.L_x_29) ;  /* 0x0000000100047547 */ /* 0x000fea000b800000 */
[----:B-1----:R-:W-:Y:S05]  /*1ff0*/  BPT.TRAP 0x1 ;  /* 0x000000040000795c */ /* 0x002fea0000300000 */
.L_x_29:
[----:B------:R-:W-:Y:S04]  /*2000*/  BSSY.RECONVERGENT B0, `(.L_x_30) ;  /* 0x0000003000007945 */ /* 0x000fe80003800200 */
[----:B------:R-:W-:Y:S05]  /*2010*/  @!P2 BRA `(.L_x_31) ;  /* 0x000000000004a947 */ /* 0x000fea0003800000 */
[----:B-1----:R-:W-:Y:S05]  /*2020*/  BPT.TRAP 0x1 ;  /* 0x000000040000795c */ /* 0x002fea0000300000 */
.L_x_31:
[----:B-1----:R-:W-:Y:S05]  /*2030*/  BSYNC.RECONVERGENT B0 ;  /* 0x0000000000007941 */ /* 0x002fea0003800200 */
.L_x_30:
[----:B------:R-:W-:Y:S02]  /*2040*/  UIADD3 UR5, UPT, UPT, UR4, 0x1, URZ ;  /* 0x0000000104057890 */ /* 0x000fe4000fffe0ff */
[----:B------:R-:W-:Y:S02]  /*2050*/  ULEA UR32, UR4, UR28, 0xc ;  /* 0x0000001c04207291 */ /* 0x000fe4000f8e60ff */
[----:B------:R-:W-:Y:S02]  /*2060*/  UISETP.NE.AND UP0, UPT, UR5, 0x20, UPT ;  /* 0x000000200500788c */ /* 0x000fe4000bf05270 */
[----:B------:R-:W-:Y:S02]  /*2070*/  UIADD3 UR14, UP1, UPT, UR26, 0x80, URZ ;  /* 0x000000801a0e7890 */ /* 0x000fe4000ff3e0ff */
[----:B------:R-:W-:Y:S02]  /*2080*/  USEL UR7, URZ, 0x1, UP0 ;  /* 0x00000001ff077887 */ /* 0x000fe40008000000 */
[----:B------:R-:W-:-:S02]  /*2090*/  USEL UR6, UR5, URZ, UP0 ;  /* 0x000000ff05067287 */ /* 0x000fc40008000000 */
[----:B------:R-:W-:Y:S02]  /*20a0*/  ULEA UR8, UR4, UR13, 0xb ;  /* 0x0000000d04087291 */ /* 0x000fe4000f8e58ff */
[----:B------:R-:W-:Y:S01]  /*20b0*/  ULEA UR5, UR6, UR13, 0x3 ;  /* 0x0000000d06057291 */ /* 0x000fe2000f8e18ff */
[----:B------:R-:W-:Y:S01]  /*20c0*/  LOP3.LUT R12, R12, UR7, RZ, 0x3c, !PT ;  /* 0x000000070c0c7c12 */ /* 0x000fe2000f8e3cff */
[----:B------:R-:W-:Y:S02]  /*20d0*/  UIADD3 UR4, UP0, UPT, UR26, 0x180, URZ ;  /* 0x000001801a047890 */ /* 0x000fe4000ff1e0ff */
[----:B------:R-:W-:Y:S01]  /*20e0*/  ULOP3.LUT UR33, UR33, 0xfefffff8, URZ, 0xc0, !UPT ;  /* 0xfefffff821217892 */ /* 0x000fe2000f8ec0ff */
[----:B--2---:R-:W-:Y:S01]  /*20f0*/  SHF.L.U32 R0, R12, 0x1f, RZ ;  /* 0x0000001f0c007819 */ /* 0x004fe200000006ff */
[----:B------:R-:W-:Y:S02]  /*2100*/  UIADD3.X UR15, UPT, UPT, URZ, UR27, URZ, UP1, !UPT ;  /* 0x0000001bff0f7290 */ /* 0x000fe40008ffe4ff */
[----:B------:R-:W-:Y:S01]  /*2110*/  UIADD3 UR32, UPT, UPT, UR13, 0x8600, UR32 ;  /* 0x000086000d207890 */ /* 0x000fe2000fffe020 */
[----:B------:R4:W1:Y:S01]  /*2120*/  SYNCS.PHASECHK.TRANS64.TRYWAIT P0, [UR5+0x100], R0 ;  /* 0x00010000ff0075a7 */ /* 0x0008620008001105 */
[----:B------:R-:W-:-:S02]  /*2130*/  UPRMT UR7, URZ, 0x5410, UR24 ;  /* 0x00005410ff077896 */ /* 0x000fc40008000018 */
[----:B------:R-:W-:Y:S02]  /*2140*/  UIADD3 UR8, UPT, UPT, UR8, 0x28600, URZ ;  /* 0x0002860008087890 */ /* 0x000fe4000fffe0ff */
[----:B------:R-:W-:Y:S01]  /*2150*/  UIADD3.X UR5, UPT, UPT, URZ, UR27, URZ, UP0, !UPT ;  /* 0x0000001bff057290 */ /* 0x000fe200087fe4ff */
[----:B------:R-:W-:Y:S01]  /*2160*/  UMOV UR18, 0x0 ;  /* 0x0000000000127882 */ /* 0x000fe20000000000 */
[----:B------:R-:W-:Y:S01]  /*2170*/  UMOV UR19, 0x10000000 ;  /* 0x1000000000137882 */ /* 0x000fe20000000000 */
[----:B------:R-:W-:Y:S01]  /*2180*/  UMOV UR10, UR34 ;  /* 0x00000022000a7c82 */ /* 0x000fe20008000000 */
[----:B------:R-:W-:Y:S01]  /*2190*/  UMOV UR12, UR36 ;  /* 0x00000024000c7c82 */ /* 0x000fe20008000000 */
[----:B------:R-:W-:Y:S01]  /*21a0*/  UMOV UR9, UR33 ;  /* 0x0000002100097c82 */ /* 0x000fe20008000000 */
[----:B------:R2:W-:Y:S03]  /*21b0*/  UTMALDG.3D.MULTICAST.2CTA [UR32], [UR14], UR7, desc[UR18] ;  /* 0x000012200e0073b4 */ /* 0x0005e60008211807 */
[----:B------:R3:W-:Y:S01]  /*21c0*/  UTMALDG.3D.2CTA [UR8], [UR4], desc[UR18] ;  /* 0x00001208040075b4 */ /* 0x0007e20008211000 */
[----:B--2---:R-:W-:Y:S01]  /*21d0*/  UIADD3 UR34, UPT, UPT, UR34, 0x20, URZ ;  /* 0x0000002022227890 */ /* 0x004fe2000fffe0ff */
[----:B------:R-:W-:Y:S01]  /*21e0*/  UMOV UR7, UR29 ;  /* 0x0000001d00077c82 */ /* 0x000fe20008000000 */
[----:B---3--:R-:W-:Y:S01]  /*21f0*/  UMOV UR4, UR6 ;  /* 0x0000000600047c82 */ /* 0x008fe20008000000 */
[----:B------:R-:W-:Y:S09]  /*2200*/  BRA.U UP2, `(.L_x_32) ;  /* 0xfffffffd02487547 */ /* 0x000ff2000b83ffff */
.L_x_26:
[----:B------:R-:W-:Y:S01]  /*2210*/  ULEA UR4, UR6, UR13, 0x3 ;  /* 0x0000000d06047291 */ /* 0x000fe2000f8e18ff */
[----:B--2-4-:R-:W-:Y:S01]  /*2220*/  SHF.L.U32 R0, R12, 0x1f, RZ ;  /* 0x0000001f0c007819 */ /* 0x014fe200000006ff */
[----:B------:R-:W-:Y:S01]  /*2230*/  @!P1 SYNCS.ARRIVE.TRANS64.A1T0 RZ, [UR13+0x228], RZ ;  /* 0x000228ffffff99a7 */ /* 0x000fe2000810000d */
[----:B------:R-:W-:-:S06]  /*2240*/  UISETP.GT.AND UP0, UPT, UR41, UR40, UPT ;  /* 0x000000282900728c */ /* 0x000fcc000bf04270 */
[----:B-1-3--:R1:W2:Y:S03]  /*2250*/  SYNCS.PHASECHK.TRANS64.TRYWAIT P0, [UR4+0x100], R0 ;  /* 0x00010000ff0075a7 */ /* 0x00a2a60008001104 */
[----:B------:R-:W-:Y:S05]  /*2260*/  BRA.U !UP0, `(.L_x_33) ;  /* 0x0000000108c07547 */ /* 0x000fea000b800000 */
[----:B------:R-:W-:Y:S01]  /*2270*/  UIADD3 UR25, UPT, UPT, UR46, UR7, URZ ;  /* 0x000000072e197290 */ /* 0x000fe2000fffe0ff */
[----:B------:R-:W-:-:S11]  /*2280*/  UMOV UR4, UR6 ;  /* 0x0000000600047c82 */ /* 0x000fd60008000000 */
.L_x_39:
[----:B------:R-:W-:Y:S01]  /*2290*/  ULEA UR17, UR4, UR13, 0x3 ;  /* 0x0000000d04117291 */ /* 0x000fe2000f8e18ff */
[----:B--2---:R-:W-:Y:S01]  /*22a0*/  @P3 MOV R2, 0x3000 ;  /* 0x0000300000023802 */ /* 0x004fe20000000f00 */
[----:B--2-4-:R-:W-:Y:S10]  /*22b0*/  @P0 BRA `(.L_x_34) ;  /* 0x00000000000c0947 */ /* 0x014ff40003800000 */
[----:B------:R-:W-:-:S04]  /*22c0*/  SHF.L.U32 R3, R12, 0x1f, RZ ;  /* 0x0000001f0c037819 */ /* 0x000fc800000006ff */
[----:B------:R-:W2:Y:S02]  /*22d0*/  SYNCS.PHASECHK.TRANS64.TRYWAIT P0, [UR17+0x100], R3 ;  /* 0x00010003ff0075a7 */ /* 0x000ea40008001111 */
[----:B--2---:R-:W-:Y:S05]  /*22e0*/  @!P0 BRA `(.L_x_35) ;  /* 0x0000007c00a08947 */ /* 0x004fea0003800000 */
.L_x_34:
[----:B------:R2:W-:Y:S01]  /*22f0*/  @P3 SYNCS.ARRIVE.TRANS64 RZ, [UR17], R2 ;  /* 0x00000002ffff39a7 */ /* 0x0005e20008000011 */
[----:B------:R-:W-:-:S04]  /*2300*/  ULOP3.LUT UR5, UR21, 0x2, URZ, 0xfc, !UPT ;  /* 0x0000000215057892 */ /* 0x000fc8000f8efcff */
[----:B------:R-:W-:-:S09]  /*2310*/  UISETP.NE.AND UP0, UPT, UR5, 0x2, UPT ;  /* 0x000000020500788c */ /* 0x000fd2000bf05270 */
[----:B------:R-:W-:Y:S05]  /*2320*/  BRA.U UP0, `(.L_x_36) ;  /* 0x0000000100047547 */ /* 0x000fea000b800000 */
[----:B------:R-:W-:Y:S05]  /*2330*/  BPT.TRAP 0x1 ;  /* 0x000000040000795c */ /* 0x000fea0000300000 */
.L_x_36:
[----:B------:R-:W-:Y:S04]  /*2340*/  BSSY.RECONVERGENT B0, `(.L_x_37) ;  /* 0x0000003000007945 */ /* 0x000fe80003800200 */
[----:B------:R-:W-:Y:S05]  /*2350*/  @!P2 BRA `(.L_x_38) ;  /* 0x000000000004a947 */ /* 0x000fea0003800000 */
[----:B------:R-:W-:Y:S05]  /*2360*/  BPT.TRAP 0x1 ;  /* 0x000000040000795c */ /* 0x000fea0000300000 */
.L_x_38:
[----:B------:R-:W-:Y:S05]  /*2370*/  BSYNC.RECONVERGENT B0 ;  /* 0x0000000000007941 */ /* 0x000fea0003800200 */
.L_x_37:
[----:B------:R-:W-:Y:S02]  /*2380*/  UIADD3 UR5, UPT, UPT, UR4, 0x1, URZ ;  /* 0x0000000104057890 */ /* 0x000fe4000fffe0ff */
[----:B------:R-:W-:Y:S02]  /*2390*/  UIADD3 UR14, UP1, UPT, UR26, 0x80, URZ ;  /* 0x000000801a0e7890 */ /* 0x000fe4000ff3e0ff */
[----:B------:R-:W-:Y:S02]  /*23a0*/  UISETP.NE.AND UP0, UPT, UR5, 0x20, UPT ;  /* 0x000000200500788c */ /* 0x000fe4000bf05270 */
[----:B------:R-:W-:Y:S02]  /*23b0*/  ULEA UR16, UR4, UR30, 0xc ;  /* 0x0000001e04107291 */ /* 0x000fe4000f8e60ff */
[----:B------:R-:W-:Y:S02]  /*23c0*/  USEL UR8, URZ, 0x1, UP0 ;  /* 0x00000001ff087887 */ /* 0x000fe40008000000 */
[----:B------:R-:W-:-:S02]  /*23d0*/  USEL UR6, UR5, URZ, UP0 ;  /* 0x000000ff05067287 */ /* 0x000fc40008000000 */
[----:B------:R-:W-:Y:S02]  /*23e0*/  UIADD3 UR22, UP0, UPT, UR26, 0x180, URZ ;  /* 0x000001801a167890 */ /* 0x000fe4000ff1e0ff */
[----:B------:R-:W-:Y:S01]  /*23f0*/  LOP3.LUT R12, R12, UR8, RZ, 0x3c, !PT ;  /* 0x000000080c0c7c12 */ /* 0x000fe2000f8e3cff */
[----:B------:R-:W-:Y:S02]  /*2400*/  ULEA UR8, UR4, UR13, 0xb ;  /* 0x0000000d04087291 */ /* 0x000fe4000f8e58ff */
[----:B------:R-:W-:Y:S01]  /*2410*/  ULEA UR5, UR6, UR13, 0x3 ;  /* 0x0000000d06057291 */ /* 0x000fe2000f8e18ff */
[----:B-1----:R-:W-:Y:S01]  /*2420*/  SHF.L.U32 R0, R12, 0x1f, RZ ;  /* 0x0000001f0c007819 */ /* 0x002fe200000006ff */
[----:B------:R-:W-:Y:S02]  /*2430*/  USHF.L.U32 UR18, UR7, 0x5, URZ ;  /* 0x0000000507127899 */ /* 0x000fe400080006ff */
[----:B------:R-:W-:Y:S02]  /*2440*/  ULOP3.LUT UR17, UR17, 0xfefffff8, URZ, 0xc0, !UPT ;  /* 0xfefffff811117892 */ /* 0x000fe4000f8ec0ff */
[----:B------:R-:W-:-:S02]  /*2450*/  UIADD3.X UR15, UPT, UPT, URZ, UR27, URZ, UP1, !UPT ;  /* 0x0000001bff0f7290 */ /* 0x000fc40008ffe4ff */
[----:B------:R-:W-:Y:S01]  /*2460*/  UPRMT UR4, URZ, 0x5410, UR24 ;  /* 0x00005410ff047896 */ /* 0x000fe20008000018 */
[----:B------:R3:W4:Y:S01]  /*2470*/  SYNCS.PHASECHK.TRANS64.TRYWAIT P0, [UR5+0x100], R0 ;  /* 0x00010000ff0075a7 */ /* 0x0007220008001105 */
[----:B------:R-:W-:Y:S02]  /*2480*/  UIADD3 UR8, UPT, UPT, UR8, 0x28600, URZ ;  /* 0x0002860008087890 */ /* 0x000fe4000fffe0ff */
[----:B------:R-:W-:Y:S01]  /*2490*/  UIADD3.X UR23, UPT, UPT, URZ, UR27, URZ, UP0, !UPT ;  /* 0x0000001bff177290 */ /* 0x000fe200087fe4ff */
[----:B------:R-:W-:Y:S01]  /*24a0*/  UMOV UR32, 0x0 ;  /* 0x0000000000207882 */ /* 0x000fe20000000000 */
[----:B------:R-:W-:Y:S01]  /*24b0*/  UMOV UR33, 0x10000000 ;  /* 0x1000000000217882 */ /* 0x000fe20000000000 */
[----:B------:R-:W-:Y:S01]  /*24c0*/  UMOV UR19, UR35 ;  /* 0x0000002300137c82 */ /* 0x000fe20008000000 */
[----:B------:R-:W-:Y:S01]  /*24d0*/  UMOV UR20, UR36 ;  /* 0x0000002400147c82 */ /* 0x000fe20008000000 */
[----:B------:R-:W-:Y:S01]  /*24e0*/  UMOV UR12, UR36 ;  /* 0x00000024000c7c82 */ /* 0x000fe20008000000 */
[----:B------:R-:W-:Y:S01]  /*24f0*/  UMOV UR9, UR17 ;  /* 0x0000001100097c82 */ /* 0x000fe20008000000 */
[----:B------:R-:W-:Y:S01]  /*2500*/  UMOV UR10, UR18 ;  /* 0x00000012000a7c82 */ /* 0x000fe20008000000 */
[----:B------:R1:W-:Y:S01]  /*2510*/  UTMALDG.3D.MULTICAST.2CTA [UR16], [UR14], UR4, desc[UR32] ;  /* 0x000020100e0073b4 */ /* 0x0003e20008211804 */
[----:B------:R-:W-:-:S04]  /*2520*/  UIADD3 UR7, UPT, UPT, UR7, 0x1, URZ ;  /* 0x0000000107077890 */ /* 0x000fc8000fffe0ff */
[----:B------:R-:W-:Y:S01]  /*2530*/  UISETP.NE.AND UP0, UPT, UR7, UR25, UPT ;  /* 0x000000190700728c */ /* 0x000fe2000bf05270 */
[----:B------:R3:W-:Y:S01]  /*2540*/  UTMALDG.3D.2CTA [UR8], [UR22], desc[UR32] ;  /* 0x00002008160075b4 */ /* 0x0007e20008211000 */
[----:B-1----:R-:W-:-:S07]  /*2550*/  UMOV UR4, UR6 ;  /* 0x0000000600047c82 */ /* 0x002fce0008000000 */
[----:B---3--:R-:W-:Y:S05]  /*2560*/  BRA.U UP0, `(.L_x_39) ;  /* 0xfffffffd00487547 */ /* 0x008fea000b83ffff */
.L_x_33:
[C---:B------:R-:W-:Y:S01]  /*2570*/  LEA R3, R11.reuse, UR13, 0x3 ;  /* 0x0000000d0b037c11 */ /* 0x040fe2000f8e18ff */
[----:B------:R-:W-:Y:S01]  /*2580*/  NOP ;  /* 0x0000000000007918 */ /* 0x000fe20000000000 */
[----:B-1----:R-:W-:Y:S02]  /*2590*/  SHF.L.U32 R0, R10, 0x1f, RZ ;  /* 0x0000001f0a007819 */ /* 0x002fe400000006ff */
[----:B------:R-:W-:Y:S02]  /*25a0*/  LEA R5, R11, UR13, 0x4 ;  /* 0x0000000d0b057c11 */ /* 0x000fe4000f8e20ff */
[----:B--2-4-:R-:W1:Y:S02]  /*25b0*/  SYNCS.PHASECHK.TRANS64.TRYWAIT P0, [R3+URZ+0x230], R0 ;  /* 0x00023000030075a7 */ /* 0x014e6400080011ff */
[----:B-1----:R-:W-:Y:S05]  /*25c0*/  @!P0 BRA `(.L_x_40) ;  /* 0x0000007c00008947 */ /* 0x002fea0003800000 */
.L_x_156:
[----:B------:R-:W2:Y:S01]  /*25d0*/  LDS.128 R4, [R5+0x2c0] ;  /* 0x0002c00005047984 */ /* 0x000ea20000000c00 */
[----:B------:R-:W-:Y:S01]  /*25e0*/  UISETP.GE.AND UP0, UPT, UR42, 0x1, UPT ;  /* 0x000000012a00788c */ /* 0x000fe2000bf06270 */
[----:B------:R-:W-:Y:S01]  /*25f0*/  @!PT LDS RZ, [RZ] ;  /* 0x00000000fffff984 */ /* 0x000fe20000000800 */
[----:B------:R-:W-:Y:S01]  /*2600*/  @!PT LDS RZ, [RZ] ;  /* 0x00000000fffff984 */ /* 0x000fe20000000800 */
[----:B------:R-:W-:Y:S01]  /*2610*/  @!PT LDS RZ, [RZ] ;  /* 0x00000000fffff984 */ /* 0x000fe20000000800 */
[----:B------:R-:W-:Y:S01]  /*2620*/  @!PT LDS RZ, [RZ] ;  /* 0x00000000fffff984 */ /* 0x000fe20000000800 */
[----:B------:R3:W-:Y:S06]  /*2630*/  MEMBAR.ALL.CTA ;  /* 0x0000000000007992 */ /* 0x0007ec0000008000 */
[----:B---3--:R-:W3:Y:S01]  /*2640*/  FENCE.VIEW.ASYNC.S ;  /* 0x00000000000073c6 */ /* 0x008ee20000000000 */
[----:B--2---:R-:W-:-:S13]  /*2650*/  LOP3.LUT P0, RZ, R6, 0x1, RZ, 0xc0, !PT ;  /* 0x0000000106ff7812 */ /* 0x004fda000780c0ff */
[----:B---3--:R-:W-:Y:S01]  /*2660*/  VOTEU.ANY UP1, P0 ;  /* 0x0000000000ff7886 */ /* 0x008fe20000020100 */
[----:B------:R-:W-:-:S13]  /*2670*/  PLOP3.LUT P0, PT, PT, PT, UP1, 0x80, 0x8 ;  /* 0x000000000008781c */ /* 0x000fda0003f0f018 */
[----:B-1----:R-:W-:Y:S02]  /*2680*/  @P0 LOP3.LUT R0, R5, 0xffff, RZ, 0xc0, !PT ;  /* 0x0000ffff05000812 */ /* 0x002fe400078ec0ff */
[----:B------:R-:W-:Y:S02]  /*2690*/  @P0 MOV R2, R4 ;  /* 0x0000000400020202 */ /* 0x000fe40000000f00 */
[----:B------:R-:W-:Y:S01]  /*26a0*/  @P0 R2UR UR5, R0 ;  /* 0x00000000000502ca */ /* 0x000fe200000e0000 */
[----:B------:R-:W-:Y:S01]  /*26b0*/  VIADD R0, R3, 0x240 ;  /* 0x0000024003007836 */ /* 0x000fe20000000000 */
[----:B------:R-:W-:Y:S02]  /*26c0*/  @P0 SHF.R.U32.HI R4, RZ, 0x10, R5 ;  /* 0x00000010ff040819 */ /* 0x000fe40000011605 */
[----:B------:R-:W-:Y:S02]  /*26d0*/  @P0 R2UR UR7, R2 ;  /* 0x00000000020702ca */ /* 0x000fe400000e0000 */
[----:B------:R-:W-:-:S02]  /*26e0*/  PRMT R0, RZ, 0x654, R0 ;  /* 0x00000654ff007816 */ /* 0x000fc40000000000 */
[----:B------:R-:W-:Y:S02]  /*26f0*/  @P0 R2UR UR4, R4 ;  /* 0x00000000040402ca */ /* 0x000fe400000e0000 */
[----:B------:R1:W-:Y:S03]  /*2700*/  SYNCS.ARRIVE.TRANS64.RED.A1T0 RZ, [R0+URZ], RZ ;  /* 0x000000ff00ff79a7 */ /* 0x0003e600081004ff */
[----:B------:R-:W-:-:S04]  /*2710*/  @UP1 UMOV UR31, UR5 ;  /* 0x00000005001f1c82 */ /* 0x000fc80008000000 */
[----:B------:R-:W-:-:S04]  /*2720*/  @UP1 UMOV UR37, UR7 ;  /* 0x0000000700251c82 */ /* 0x000fc80008000000 */
[----:B------:R-:W-:Y:S01]  /*2730*/  @UP1 UMOV UR36, UR4 ;  /* 0x0000000400241c82 */ /* 0x000fe20008000000 */
[----:B------:R-:W-:Y:S05]  /*2740*/  BRA.U !UP0, `(.L_x_41) ;  /* 0x0000000108d47547 */ /* 0x000fea000b800000 */
[----:B------:R-:W2:Y:S01]  /*2750*/  LDCU.128 UR16, c[0x0][0xb10] ;  /* 0x00016200ff1077ac */ /* 0x000ea20008000c00 */
[----:B------:R-:W3:Y:S01]  /*2760*/  LDCU UR12, c[0x0][0xb20] ;  /* 0x00016400ff0c77ac */ /* 0x000ee20008000800 */
[----:B------:R-:W4:Y:S01]  /*2770*/  LDCU UR20, c[0x0][0xb0c] ;  /* 0x00016180ff1477ac */ /* 0x000f220008000800 */
[----:B------:R-:W1:Y:S01]  /*2780*/  LDCU.64 UR8, c[0x0][0xb28] ;  /* 0x00016500ff0877ac */ /* 0x000e620008000a00 */
[----:B------:R-:W-:Y:S02]  /*2790*/  UISETP.NE.AND UP3, UPT, UR42, 0x1, UPT ;  /* 0x000000012a00788c */ /* 0x000fe4000bf65270 */
[----:B--2---:R-:W-:Y:S02]  /*27a0*/  UIMAD.WIDE.U32 UR10, UR38, UR19, URZ ;  /* 0x00000013260a72a5 */ /* 0x004fe4000f8e00ff */
[----:B------:R-:W-:Y:S02]  /*27b0*/  UIMAD.WIDE.U32 UR4, UR39, UR16, URZ ;  /* 0x00000010270472a5 */ /* 0x000fe4000f8e00ff */
[----:B------:R-:W-:-:S02]  /*27c0*/  UISETP.NE.AND UP0, UPT, UR18, 0x1, UPT ;  /* 0x000000011200788c */ /* 0x000fc4000bf05270 */
[----:B------:R-:W-:Y:S01]  /*27d0*/  UIMAD.WIDE.U32 UR22, UR31, UR19, URZ ;  /* 0x000000131f1672a5 */ /* 0x000fe2000f8e00ff */
[----:B------:R-:W-:Y:S02]  /*27e0*/  UMOV UR10, UR11 ;  /* 0x0000000b000a7c82 */ /* 0x000fe40008000000 */
[----:B------:R-:W-:Y:S01]  /*27f0*/  UMOV UR4, UR5 ;  /* 0x0000000500047c82 */ /* 0x000fe20008000000 */
[----:B---3--:R-:W-:Y:S02]  /*2800*/  USHF.R.U32.HI UR10, URZ, UR12, UR10 ;  /* 0x0000000cff0a7299 */ /* 0x008fe4000801160a */
[----:B----4-:R-:W-:Y:S02]  /*2810*/  UISETP.NE.AND UP2, UPT, UR20, 0x1, UPT ;  /* 0x000000011400788c */ /* 0x010fe4000bf45270 */
[----:B------:R-:W-:Y:S02]  /*2820*/  USHF.R.U32.HI UR4, URZ, UR17, UR4 ;  /* 0x00000011ff047299 */ /* 0x000fe40008011604 */
[----:B------:R-:W-:-:S02]  /*2830*/  USEL UR5, UR38, UR10, !UP0 ;  /* 0x0000000a26057287 */ /* 0x000fc4000c000000 */
[----:B------:R-:W-:Y:S02]  /*2840*/  USEL UR7, UR39, UR4, !UP2 ;  /* 0x0000000427077287 */ /* 0x000fe4000d000000 */
[----:B-1----:R-:W-:Y:S01]  /*2850*/  UIMAD.WIDE.U32 UR10, UR5, UR8, URZ ;  /* 0x00000008050a72a5 */ /* 0x002fe2000f8e00ff */
[----:B------:R-:W-:Y:S01]  /*2860*/  UMOV UR4, UR23 ;  /* 0x0000001700047c82 */ /* 0x000fe20008000000 */
[----:B------:R-:W-:Y:S02]  /*2870*/  UIMAD.WIDE.U32 UR14, UR37, UR16, URZ ;  /* 0x00000010250e72a5 */ /* 0x000fe4000f8e00ff */
[----:B------:R-:W-:-:S03]  /*2880*/  UIMAD.WIDE.U32 UR22, UR7, UR8, URZ ;  /* 0x00000008071672a5 */ /* 0x000fc6000f8e00ff */
[----:B------:R-:W-:Y:S01]  /*2890*/  UMOV UR10, UR11 ;  /* 0x0000000b000a7c82 */ /* 0x000fe20008000000 */
[----:B------:R-:W-:Y:S02]  /*28a0*/  USHF.R.U32.HI UR4, URZ, UR12, UR4 ;  /* 0x0000000cff047299 */ /* 0x000fe40008011604 */
[----:B------:R-:W-:Y:S01]  /*28b0*/  @UP3 USHF.R.U32.HI UR5, URZ, UR9, UR10 ;  /* 0x00000009ff053299 */ /* 0x000fe2000801160a */
[----:B------:R-:W-:Y:S01]  /*28c0*/  UMOV UR14, UR15 ;  /* 0x0000000f000e7c82 */ /* 0x000fe20008000000 */
[----:B------:R-:W-:Y:S01]  /*28d0*/  UMOV UR22, UR23 ;  /* 0x0000001700167c82 */ /* 0x000fe20008000000 */
[----:B------:R-:W-:Y:S02]  /*28e0*/  USHF.R.U32.HI UR17, URZ, UR17, UR14 ;  /* 0x00000011ff117299 */ /* 0x000fe4000801160e */
[----:B------:R-:W-:Y:S02]  /*28f0*/  USEL UR4, UR31, UR4, !UP0 ;  /* 0x000000041f047287 */ /* 0x000fe4000c000000 */
[----:B------:R-:W-:-:S02]  /*2900*/  @UP3 USHF.R.U32.HI UR7, URZ, UR9, UR22 ;  /* 0x00000009ff073299 */ /* 0x000fc40008011616 */
[----:B------:R-:W-:Y:S02]  /*2910*/  UIMAD UR10, UR42, UR5, URZ ;  /* 0x000000052a0a72a4 */ /* 0x000fe4000f8e02ff */
[----:B------:R-:W-:Y:S02]  /*2920*/  USEL UR5, UR37, UR17, !UP2 ;  /* 0x0000001125057287 */ /* 0x000fe4000d000000 */
[----:B------:R-:W-:Y:S02]  /*2930*/  UIMAD UR12, UR42, UR7, URZ ;  /* 0x000000072a0c72a4 */ /* 0x000fe4000f8e02ff */
[----:B------:R-:W-:Y:S02]  /*2940*/  UISETP.GE.AND UP0, UPT, UR4, UR10, UPT ;  /* 0x0000000a0400728c */ /* 0x000fe4000bf06270 */
[----:B------:R-:W-:Y:S02]  /*2950*/  UIMAD.WIDE.U32 UR10, UR4, UR8, URZ ;  /* 0x00000008040a72a5 */ /* 0x000fe4000f8e00ff */
[----:B------:R-:W-:-:S02]  /*2960*/  UISETP.GE.OR UP0, UPT, UR5, UR12, UP0 ;  /* 0x0000000c0500728c */ /* 0x000fc40008706670 */
        /* <DEDUP_REMOVED lines=19> */
.L_x_41:
[----:B------:R-:W2:Y:S02]  /*2aa0*/  LDCU UR4, c[0x0][0xb30] ;  /* 0x00016600ff0477ac */ /* 0x000ea40008000800 */
[----:B--2---:R-:W-:-:S09]  /*2ab0*/  UISETP.NE.AND UP0, UPT, UR4, 0x1, UPT ;  /* 0x000000010400788c */ /* 0x004fd2000bf05270 */
        /* <DEDUP_REMOVED lines=14> */
[----:B------:R-:W-:Y:S02]  /*2ba0*/  UIADD3 UR7, UPT, UPT, UR5, -UR4, URZ ;  /* 0x8000000405077290 */ /* 0x000fe4000fffe0ff */
[----:B------:R-:W-:Y:S02]  /*2bb0*/  UIADD3 UR4, UPT, UPT, -UR5, UR4, URZ ;  /* 0x0000000405047290 */ /* 0x000fe4000fffe1ff */
[----:B------:R-:W-:Y:S02]  /*2bc0*/  UIMAD UR31, UR7, UR18, UR31 ;  /* 0x00000012071f72a4 */ /* 0x000fe4000f8e021f */
[----:B------:R-:W-:-:S12]  /*2bd0*/  UIMAD UR37, UR4, UR10, UR37 ;  /* 0x0000000a042572a4 */ /* 0x000fd8000f8e0225 */
.L_x_42:
[----:B------:R-:W-:Y:S01]  /*2be0*/  VIADD R11, R11, 0x1 ;  /* 0x000000010b0b7836 */ /* 0x000fe20000000000 */
[----:B------:R-:W-:Y:S01]  /*2bf0*/  PLOP3.LUT P1, PT, PT, PT, PT, 0x80, 0x8 ;  /* 0x000000000008781c */ /* 0x000fe20003f2f070 */
[----:B------:R-:W-:Y:S02]  /*2c00*/  UIADD3 UR16, UPT, UPT, UR37, UR60, URZ ;  /* 0x0000003c25107290 */ /* 0x000fe4000fffe0ff */
[----:B------:R-:W-:Y:S01]  /*2c10*/  UIADD3 UR20, UPT, UPT, UR31, UR59, URZ ;  /* 0x0000003b1f147290 */ /* 0x000fe2000fffe0ff */
[----:B------:R-:W-:-:S04]  /*2c20*/  ISETP.NE.AND P0, PT, R11, 0x2, PT ;  /* 0x000000020b00780c */ /* 0x000fc80003f05270 */
[----:B------:R-:W-:Y:S02]  /*2c30*/  SEL R3, RZ, 0x1, P0 ;  /* 0x00000001ff037807 */ /* 0x000fe40000000000 */
[----:B------:R-:W-:Y:S02]  /*2c40*/  SEL R11, R11, RZ, P0 ;  /* 0x000000ff0b0b7207 */ /* 0x000fe40000000000 */
[----:B------:R-:W-:Y:S01]  /*2c50*/  LOP3.LUT R10, R10, R3, RZ, 0x3c, !PT ;  /* 0x000000030a0a7212 */ /* 0x000fe200078e3cff */
[----:B------:R-:W-:Y:S06]  /*2c60*/  BRA.U UP1, `(.L_x_43) ;  /* 0xfffffff101487547 */ /* 0x000fec000b83ffff */
[----:B------:R-:W-:Y:S01]  /*2c70*/  UIADD3 UR13, UPT, UPT, UR13, 0x100, URZ ;  /* 0x000001000d0d7890 */ /* 0x000fe2000fffe0ff */
[----:B------:R-:W-:-:S03]  /*2c80*/  SHF.L.U32 R3, R12, 0x1f, RZ ;  /* 0x0000001f0c037819 */ /* 0x000fc600000006ff */
[----:B------:R-:W-:-:S09]  /*2c90*/  ULEA UR4, UR6, UR13, 0x3 ;  /* 0x0000000d06047291 */ /* 0x000fd2000f8e18ff */
[----:B------:R-:W2:Y:S02]  /*2ca0*/  SYNCS.PHASECHK.TRANS64.TRYWAIT P0, [UR4], R3 ;  /* 0x00000003ff0075a7 */ /* 0x000ea40008001104 */
[----:B--2---:R-:W-:Y:S05]  /*2cb0*/  @!P0 BRA `(.L_x_44) ;  /* 0x0000007400588947 */ /* 0x004fea0003800000 */
.L_x_158:
[----:B------:R-:W-:-:S04]  /*2cc0*/  UIADD3 UR4, UPT, UPT, UR6, 0x1, URZ ;  /* 0x0000000106047890 */ /* 0x000fc8000fffe0ff */
[----:B------:R-:W-:-:S04]  /*2cd0*/  UISETP.NE.AND UP0, UPT, UR4, 0x20, UPT ;  /* 0x000000200400788c */ /* 0x000fc8000bf05270 */
[----:B------:R-:W-:Y:S02]  /*2ce0*/  USEL UR6, URZ, 0x1, UP0 ;  /* 0x00000001ff067887 */ /* 0x000fe40008000000 */
[----:B------:R-:W-:-:S04]  /*2cf0*/  USEL UR4, UR4, URZ, UP0 ;  /* 0x000000ff04047287 */ /* 0x000fc80008000000 */
[----:B------:R-:W-:Y:S01]  /*2d00*/  ULEA UR5, UR4, UR13, 0x3 ;  /* 0x0000000d04057291 */ /* 0x000fe2000f8e18ff */
[----:B------:R-:W-:-:S04]  /*2d10*/  LOP3.LUT R2, R12, UR6, RZ, 0x3c, !PT ;  /* 0x000000060c027c12 */ /* 0x000fc8000f8e3cff */
[----:B-1----:R-:W-:-:S04]  /*2d20*/  SHF.L.U32 R3, R2, 0x1f, RZ ;  /* 0x0000001f02037819 */ /* 0x002fc800000006ff */
[----:B------:R-:W1:Y:S02]  /*2d30*/  SYNCS.PHASECHK.TRANS64.TRYWAIT P0, [UR5], R3 ;  /* 0x00000003ff0075a7 */ /* 0x000e640008001105 */
[----:B-1----:R-:W-:Y:S05]  /*2d40*/  @!P0 BRA `(.L_x_45) ;  /* 0x00000074004c8947 */ /* 0x002fea0003800000 */
.L_x_160:
        /* <DEDUP_REMOVED lines=9> */
.L_x_162:
        /* <DEDUP_REMOVED lines=9> */
.L_x_164:
        /* <DEDUP_REMOVED lines=9> */
.L_x_166:
        /* <DEDUP_REMOVED lines=9> */
.L_x_168:
        /* <DEDUP_REMOVED lines=9> */
.L_x_170:
        /* <DEDUP_REMOVED lines=9> */
.L_x_172:
        /* <DEDUP_REMOVED lines=9> */
.L_x_174:
        /* <DEDUP_REMOVED lines=9> */
.L_x_176:
        /* <DEDUP_REMOVED lines=9> */
.L_x_178:
        /* <DEDUP_REMOVED lines=9> */
.L_x_180:
        /* <DEDUP_REMOVED lines=9> */
.L_x_182:
        /* <DEDUP_REMOVED lines=9> */
.L_x_184:
        /* <DEDUP_REMOVED lines=9> */
.L_x_186:
        /* <DEDUP_REMOVED lines=9> */
.L_x_188:
        /* <DEDUP_REMOVED lines=9> */
.L_x_190:
        /* <DEDUP_REMOVED lines=9> */
.L_x_192:
        /* <DEDUP_REMOVED lines=9> */
.L_x_194:
        /* <DEDUP_REMOVED lines=9> */
.L_x_196:
        /* <DEDUP_REMOVED lines=9> */
.L_x_198:
        /* <DEDUP_REMOVED lines=9> */
.L_x_200:
        /* <DEDUP_REMOVED lines=9> */
.L_x_202:
        /* <DEDUP_REMOVED lines=9> */
.L_x_204:
        /* <DEDUP_REMOVED lines=9> */
.L_x_206:
        /* <DEDUP_REMOVED lines=9> */
.L_x_208:
        /* <DEDUP_REMOVED lines=9> */
.L_x_210:
        /* <DEDUP_REMOVED lines=9> */
.L_x_212:
        /* <DEDUP_REMOVED lines=9> */
.L_x_214:
        /* <DEDUP_REMOVED lines=9> */
.L_x_216:
        /* <DEDUP_REMOVED lines=9> */
.L_x_218:
[----:B------:R-:W-:-:S04]  /*3da0*/  UIADD3 UR4, UPT, UPT, UR4, 0x1, URZ ;  /* 0x0000000104047890 */ /* 0x000fc8000fffe0ff */
[----:B------:R-:W-:-:S04]  /*3db0*/  UISETP.NE.AND UP0, UPT, UR4, 0x20, UPT ;  /* 0x000000200400788c */ /* 0x000fc8000bf05270 */
[----:B------:R-:W-:Y:S02]  /*3dc0*/  USEL UR5, URZ, 0x1, UP0 ;  /* 0x00000001ff057887 */ /* 0x000fe40008000000 */
[----:B------:R-:W-:-:S04]  /*3dd0*/  USEL UR4, UR4, URZ, UP0 ;  /* 0x000000ff04047287 */ /* 0x000fc80008000000 */
[----:B------:R-:W-:Y:S01]  /*3de0*/  ULEA UR4, UR4, UR13, 0x3 ;  /* 0x0000000d04047291 */ /* 0x000fe2000f8e18ff */
[----:B-1----:R-:W-:-:S04]  /*3df0*/  LOP3.LUT R3, R2, UR5, RZ, 0x3c, !PT ;  /* 0x0000000502037c12 */ /* 0x002fc8000f8e3cff */
[----:B------:R-:W-:Y:S01]  /*3e00*/  SHF.L.U32 R3, R3, 0x1f, RZ ;  /* 0x0000001f03037819 */ /* 0x000fe200000006ff */
[----:B------:R-:W-:-:S07]  /*3e10*/  IMAD.U32 R0, RZ, RZ, UR4 ;  /* 0x00000004ff007e24 */ /* 0x000fce000f8e00ff */
.L_x_75:
[----:B-1----:R1:W2:Y:S02]  /*3e20*/  SYNCS.PHASECHK.TRANS64.TRYWAIT P0, [R0+URZ], R3 ;  /* 0x00000003000075a7 */ /* 0x0022a400080011ff */
[----:B--2---:R-:W-:Y:S05]  /*3e30*/  @!P0 NANOSLEEP.SYNCS 0x989680 ;  /* 0x009896800000895d */ /* 0x004fea0003900000 */
[----:B------:R-:W2:Y:S02]  /*3e40*/  @!P0 SYNCS.PHASECHK.TRANS64 P0, [R0+URZ], R3 ;  /* 0x00000003000085a7 */ /* 0x000ea400080010ff */
[----:B--2---:R-:W-:Y:S05]  /*3e50*/  @P0 EXIT ;  /* 0x000000000000094d */ /* 0x004fea0003800000 */
[----:B------:R-:W-:Y:S05]  /*3e60*/  BRA `(.L_x_75) ;  /* 0xfffffffc00ec7947 */ /* 0x000fea000383ffff */
.L_x_23:
[----:B------:R-:W-:-:S04]  /*3e70*/  UISETP.NE.AND UP0, UPT, UR48, URZ, UPT ;  /* 0x000000ff3000728c */ /* 0x000fc8000bf05270 */
[----:B------:R-:W-:-:S09]  /*3e80*/  UISETP.NE.OR UP0, UPT, UR21, 0x1, UP0 ;  /* 0x000000011500788c */ /* 0x000fd20008705670 */
[----:B------:R-:W-:Y:S05]  /*3e90*/  BRA.U UP0, `(.L_x_76) ;  /* 0x0000000500487547 */ /* 0x000fea000b800000 */
[----:B------:R-:W-:Y:S01]  /*3ea0*/  ISETP.GE.U32.AND P2, PT, R0, 0x8, PT ;  /* 0x000000080000780c */ /* 0x000fe20003f46070 */
[----:B------:R-:W-:Y:S01]  /*3eb0*/  IMAD.MOV.U32 R12, RZ, RZ, 0x1 ;  /* 0x00000001ff0c7424 */ /* 0x000fe200078e00ff */
[----:B------:R-:W-:Y:S02]  /*3ec0*/  CS2R R10, SRZ ;  /* 0x00000000000a7805 */ /* 0x000fe4000001ff00 */
[----:B------:R-:W-:Y:S01]  /*3ed0*/  CS2R R8, SRZ ;  /* 0x0000000000087805 */ /* 0x000fe2000001ff00 */
[----:B------:R-:W-:Y:S01]  /*3ee0*/  UMOV UR4, 0x400 ;  /* 0x0000040000047882 */ /* 0x000fe20000000000 */
[----:B------:R-:W-:Y:S01]  /*3ef0*/  UMOV UR5, URZ ;  /* 0x000000ff00057c82 */ /* 0x000fe20008000000 */
[----:B------:R-:W-:-:S12]  /*3f00*/  ULEA UR6, UR48, UR4, 0x18 ;  /* 0x0000000430067291 */ /* 0x000fd8000f8ec0ff */
.L_x_80:
[----:B------:R-:W-:Y:S02]  /*3f10*/  LEA R2, R8, UR6, 0x3 ;  /* 0x0000000608027c11 */ /* 0x000fe4000f8e18ff */
[----:B------:R-:W-:-:S03]  /*3f20*/  SHF.L.U32 R5, R9, 0x1f, RZ ;  /* 0x0000001f09057819 */ /* 0x000fc600000006ff */
[----:B------:R-:W-:Y:S01]  /*3f30*/  VIADD R4, R2, 0x2a0 ;  /* 0x000002a002047836 */ /* 0x000fe20000000000 */
[----:B------:R-:W2:Y:S02]  /*3f40*/  SYNCS.PHASECHK.TRANS64.TRYWAIT P0, [R2+URZ+0x290], R5 ;  /* 0x00029005020075a7 */ /* 0x000ea400080011ff */
[----:B--2---:R-:W-:Y:S05]  /*3f50*/  @!P0 BRA `(.L_x_77) ;  /* 0x0000006c00988947 */ /* 0x004fea0003800000 */
.L_x_219:
[----:B------:R-:W-:Y:S01]  /*3f60*/  ULEA UR4, UR5, UR6, 0x3 ;  /* 0x0000000605047291 */ /* 0x000fe2000f8e18ff */
[----:B------:R-:W-:Y:S02]  /*3f70*/  PRMT R4, RZ, 0x654, R4 ;  /* 0x00000654ff047816 */ /* 0x000fe40000000004 */
[----:B--2---:R-:W-:Y:S01]  /*3f80*/  SHF.L.U32 R5, R12, 0x1f, RZ ;  /* 0x0000001f0c057819 */ /* 0x004fe200000006ff */
[----:B------:R-:W-:Y:S01]  /*3f90*/  UIADD3 UR7, UPT, UPT, UR4, 0x230, URZ ;  /* 0x0000023004077890 */ /* 0x000fe2000fffe0ff */
[----:B------:R2:W-:Y:S05]  /*3fa0*/  SYNCS.ARRIVE.TRANS64.RED.A1T0 RZ, [R4+URZ], RZ ;  /* 0x000000ff04ff79a7 */ /* 0x0005ea00081004ff */
[----:B------:R-:W-:Y:S01]  /*3fb0*/  IMAD.U32 R7, RZ, RZ, UR7 ;  /* 0x00000007ff077e24 */ /* 0x000fe2000f8e00ff */
[----:B------:R-:W3:Y:S04]  /*3fc0*/  SYNCS.PHASECHK.TRANS64.TRYWAIT P0, [UR4+0x240], R5 ;  /* 0x00024005ff0075a7 */ /* 0x000ee80008001104 */
[----:B------:R-:W-:Y:S01]  /*3fd0*/  PRMT R6, R0, 0x654, R7 ;  /* 0x0000065400067816 */ /* 0x000fe20000000007 */
[----:B--2---:R-:W-:Y:S01]  /*3fe0*/  @!P2 IMAD.MOV.U32 R4, RZ, RZ, 0x10 ;  /* 0x00000010ff04a424 */ /* 0x004fe200078e00ff */
[----:B---3--:R-:W-:Y:S06]  /*3ff0*/  @!P0 BRA `(.L_x_78) ;  /* 0x0000006c00848947 */ /* 0x008fec0003800000 */
.L_x_221:
[----:B------:R-:W-:Y:S01]  /*4000*/  ULEA UR8, UR5, UR6, 0x4 ;  /* 0x0000000605087291 */ /* 0x000fe2000f8e20ff */
[----:B------:R-:W-:Y:S01]  /*4010*/  SEL R3, R6, R3, !P2 ;  /* 0x0000000306037207 */ /* 0x000fe20005000000 */
[----:B------:R-:W-:Y:S01]  /*4020*/  UIADD3 UR9, UPT, UPT, UR4, 0x230, URZ ;  /* 0x0000023004097890 */ /* 0x000fe2000fffe0ff */
[----:B--2---:R-:W-:Y:S01]  /*4030*/  LEA R2, R11, UR6, 0x3 ;  /* 0x000000060b027c11 */ /* 0x004fe2000f8e18ff */
[----:B------:R-:W-:Y:S01]  /*4040*/  UIADD3 UR8, UPT, UPT, UR8, 0x2c0, URZ ;  /* 0x000002c008087890 */ /* 0x000fe2000fffe0ff */
[----:B------:R-:W-:Y:S01]  /*4050*/  SHF.L.U32 R5, R10, 0x1f, RZ ;  /* 0x0000001f0a057819 */ /* 0x000fe200000006ff */
[----:B------:R2:W-:Y:S01]  /*4060*/  @!P2 SYNCS.ARRIVE.TRANS64.RED RZ, [R3+URZ], R4 ;  /* 0x0000000403ffa9a7 */ /* 0x0005e200080004ff */
[----:B------:R-:W-:Y:S01]  /*4070*/  UIADD3 UR4, UPT, UPT, UR5, 0x1, URZ ;  /* 0x0000000105047890 */ /* 0x000fe2000fffe0ff */
[----:B------:R-:W-:-:S03]  /*4080*/  VIADD R8, R8, 0x1 ;  /* 0x0000000108087836 */ /* 0x000fc60000000000 */
[----:B------:R-:W-:Y:S02]  /*4090*/  UISETP.NE.AND UP0, UPT, UR4, 0x2, UPT ;  /* 0x000000020400788c */ /* 0x000fe4000bf05270 */
[----:B------:R-:W-:Y:S06]  /*40a0*/  UGETNEXTWORKID.BROADCAST [UR8], [UR9] ;  /* 0x00000000080073ca */ /* 0x000fec0008000100 */
[----:B------:R-:W-:Y:S01]  /*40b0*/  USEL UR7, URZ, 0x1, UP0 ;  /* 0x00000001ff077887 */ /* 0x000fe20008000000 */
[----:B------:R-:W-:Y:S01]  /*40c0*/  ISETP.NE.AND P0, PT, R8, 0x2, PT ;  /* 0x000000020800780c */ /* 0x000fe20003f05270 */
[----:B------:R-:W-:Y:S01]  /*40d0*/  USEL UR5, UR4, URZ, UP0 ;  /* 0x000000ff04057287 */ /* 0x000fe20008000000 */
[----:B------:R-:W3:Y:S03]  /*40e0*/  SYNCS.PHASECHK.TRANS64.TRYWAIT P1, [R2+URZ+0x230], R5 ;  /* 0x00023005020075a7 */ /* 0x000ee600080211ff */
[----:B------:R-:W-:Y:S01]  /*40f0*/  LOP3.LUT R12, R12, UR7, RZ, 0x3c, !PT ;  /* 0x000000070c0c7c12 */ /* 0x000fe2000f8e3cff */
[----:B--23--:R-:W-:Y:S07]  /*4100*/  @!P1 BRA `(.L_x_79) ;  /* 0x0000006c00589947 */ /* 0x00cfee0003800000 */
.L_x_222:
[C---:B------:R-:W-:Y:S01]  /*4110*/  LEA R4, R11.reuse, UR6, 0x4 ;  /* 0x000000060b047c11 */ /* 0x040fe2000f8e20ff */
[----:B--2---:R-:W-:Y:S01]  /*4120*/  VIADD R2, R2, 0x240 ;  /* 0x0000024002027836 */ /* 0x004fe20000000000 */
[----:B------:R-:W-:Y:S01]  /*4130*/  SEL R8, R8, RZ, P0 ;  /* 0x000000ff08087207 */ /* 0x000fe20000000000 */
[----:B------:R-:W-:-:S03]  /*4140*/  VIADD R11, R11, 0x1 ;  /* 0x000000010b0b7836 */ /* 0x000fc60000000000 */
[----:B------:R-:W2:Y:S01]  /*4150*/  LDS.128 R4, [R4+0x2c0] ;  /* 0x0002c00004047984 */ /* 0x000ea20000000c00 */
[----:B------:R-:W-:Y:S02]  /*4160*/  PRMT R2, RZ, 0x654, R2 ;  /* 0x00000654ff027816 */ /* 0x000fe40000000002 */
[C---:B------:R-:W-:Y:S01]  /*4170*/  ISETP.NE.AND P1, PT, R11.reuse, 0x2, PT ;  /* 0x000000020b00780c */ /* 0x040fe20003f25270 */
[----:B------:R-:W-:Y:S01]  /*4180*/  @!PT LDS RZ, [RZ] ;  /* 0x00000000fffff984 */ /* 0x000fe20000000800 */
[----:B------:R-:W-:Y:S01]  /*4190*/  @!PT LDS RZ, [RZ] ;  /* 0x00000000fffff984 */ /* 0x000fe20000000800 */
[----:B------:R-:W-:Y:S01]  /*41a0*/  @!PT LDS RZ, [RZ] ;  /* 0x00000000fffff984 */ /* 0x000fe20000000800 */
[----:B------:R-:W-:Y:S01]  /*41b0*/  @!PT LDS RZ, [RZ] ;  /* 0x00000000fffff984 */ /* 0x000fe20000000800 */
[----:B------:R3:W-:Y:S06]  /*41c0*/  MEMBAR.ALL.CTA ;  /* 0x0000000000007992 */ /* 0x0007ec0000008000 */
[----:B---3--:R-:W3:Y:S01]  /*41d0*/  FENCE.VIEW.ASYNC.S ;  /* 0x00000000000073c6 */ /* 0x008ee20000000000 */
[----:B------:R-:W-:Y:S01]  /*41e0*/  SEL R11, R11, RZ, P1 ;  /* 0x000000ff0b0b7207 */ /* 0x000fe20000800000 */
[----:B---3--:R3:W-:Y:S01]  /*41f0*/  SYNCS.ARRIVE.TRANS64.RED.A1T0 RZ, [R2+URZ], RZ ;  /* 0x000000ff02ff79a7 */ /* 0x0087e200081004ff */
[----:B--2---:R-:W-:-:S02]  /*4200*/  LOP3.LUT P3, RZ, R6, 0x1, RZ, 0xc0, !PT ;  /* 0x0000000106ff7812 */ /* 0x004fc4000786c0ff */
[----:B------:R-:W-:-:S04]  /*4210*/  SEL R5, RZ, 0x1, P1 ;  /* 0x00000001ff057807 */ /* 0x000fc80000800000 */
[----:B------:R-:W-:Y:S02]  /*4220*/  LOP3.LUT R10, R10, R5, RZ, 0x3c, !PT ;  /* 0x000000050a0a7212 */ /* 0x000fe400078e3cff */
[----:B---3--:R-:W-:-:S04]  /*4230*/  SEL R2, RZ, 0x1, P0 ;  /* 0x00000001ff027807 */ /* 0x008fc80000000000 */
[----:B------:R-:W-:Y:S01]  /*4240*/  LOP3.LUT R9, R9, R2, RZ, 0x3c, !PT ;  /* 0x0000000209097212 */ /* 0x000fe200078e3cff */
[----:B------:R-:W-:Y:S06]  /*4250*/  @P3 BRA `(.L_x_80) ;  /* 0xfffffffc002c3947 */ /* 0x000fec000383ffff */
[----:B------:R-:W-:Y:S01]  /*4260*/  ULEA UR4, UR5, UR6, 0x3 ;  /* 0x0000000605047291 */ /* 0x000fe2000f8e18ff */
[----:B------:R-:W-:-:S08]  /*4270*/  SHF.L.U32 R3, R12, 0x1f, RZ ;  /* 0x0000001f0c037819 */ /* 0x000fd000000006ff */
[----:B------:R-:W2:Y:S02]  /*4280*/  SYNCS.PHASECHK.TRANS64 P0, [UR4+0x240], R3 ;  /* 0x00024003ff0075a7 */ /* 0x000ea40008001004 */
[----:B--2---:R-:W-:Y:S05]  /*4290*/  @P0 BRA `(.L_x_81) ;  /* 0x0000000000080947 */ /* 0x004fea0003800000 */
[----:B------:R-:W2:Y:S02]  /*42a0*/  SYNCS.PHASECHK.TRANS64.TRYWAIT P0, [UR4+0x240], R3 ;  /* 0x00024003ff0075a7 */ /* 0x000ea40008001104 */
[----:B--2---:R-:W-:Y:S05]  /*42b0*/  @!P0 BRA `(.L_x_82) ;  /* 0x0000006c00008947 */ /* 0x004fea0003800000 */
.L_x_81:
[----:B------:R-:W-:-:S04]  /*42c0*/  UIADD3 UR7, UPT, UPT, UR5, 0x1, URZ ;  /* 0x0000000105077890 */ /* 0x000fc8000fffe0ff */
[----:B------:R-:W-:-:S04]  /*42d0*/  UISETP.NE.AND UP0, UPT, UR7, 0x2, UPT ;  /* 0x000000020700788c */ /* 0x000fc8000bf05270 */
[----:B------:R-:W-:Y:S02]  /*42e0*/  USEL UR8, URZ, 0x1, UP0 ;  /* 0x00000001ff087887 */ /* 0x000fe40008000000 */
[----:B------:R-:W-:-:S04]  /*42f0*/  USEL UR7, UR7, URZ, UP0 ;  /* 0x000000ff07077287 */ /* 0x000fc80008000000 */
[----:B------:R-:W-:Y:S01]  /*4300*/  ULEA UR7, UR7, UR6, 0x3 ;  /* 0x0000000607077291 */ /* 0x000fe2000f8e18ff */
[----:B--2---:R-:W-:-:S04]  /*4310*/  LOP3.LUT R3, R12, UR8, RZ, 0x3c, !PT ;  /* 0x000000080c037c12 */ /* 0x004fc8000f8e3cff */
[----:B------:R-:W-:-:S04]  /*4320*/  SHF.L.U32 R0, R3, 0x1f, RZ ;  /* 0x0000001f03007819 */ /* 0x000fc800000006ff */
[----:B------:R-:W2:Y:S02]  /*4330*/  SYNCS.PHASECHK.TRANS64 P0, [UR7+0x240], R0 ;  /* 0x00024000ff0075a7 */ /* 0x000ea40008001007 */
[----:B-12---:R-:W-:Y:S05]  /*4340*/  @P0 EXIT ;  /* 0x000000000000094d */ /* 0x006fea0003800000 */
[----:B------:R-:W-:Y:S02]  /*4350*/  SHF.L.U32 R3, R3, 0x1f, RZ ;  /* 0x0000001f03037819 */ /* 0x000fe400000006ff */
[----:B------:R-:W-:-:S07]  /*4360*/  MOV R0, UR7 ;  /* 0x0000000700007c02 */ /* 0x000fce0008000f00 */
.L_x_83:
[----:B-1----:R1:W2:Y:S02]  /*4370*/  SYNCS.PHASECHK.TRANS64.TRYWAIT P0, [R0+URZ+0x240], R3 ;  /* 0x00024003000075a7 */ /* 0x0022a400080011ff */
[----:B--2---:R-:W-:Y:S05]  /*4380*/  @!P0 NANOSLEEP.SYNCS 0x989680 ;  /* 0x009896800000895d */ /* 0x004fea0003900000 */
[----:B------:R-:W2:Y:S02]  /*4390*/  @!P0 SYNCS.PHASECHK.TRANS64 P0, [R0+URZ+0x240], R3 ;  /* 0x00024003000085a7 */ /* 0x000ea400080010ff */
[----:B--2---:R-:W-:Y:S05]  /*43a0*/  @P0 EXIT ;  /* 0x000000000000094d */ /* 0x004fea0003800000 */
[----:B------:R-:W-:Y:S05]  /*43b0*/  BRA `(.L_x_83) ;  /* 0xfffffffc00ec7947 */ /* 0x000fea000383ffff */
.L_x_76:
[----:B------:R-:W-:Y:S05]  /*43c0*/  BRA.U UP5, `(.L_x_84) ;  /* 0x0000001105847547 */ /* 0x000fea000b800000 */
[----:B------:R-:W-:Y:S01]  /*43d0*/  UMOV UR4, 0x40 ;  /* 0x0000004000047882 */ /* 0x000fe20000000000 */
[----:B------:R-:W-:Y:S01]  /*43e0*/  NOP ;  /* 0x0000000000007918 */ /* 0x000fe20000000000 */
[----:B------:R-:W-:Y:S01]  /*43f0*/  ULEA UR5, UR48, UR4, 0x18 ;  /* 0x0000000430057291 */ /* 0x000fe2000f8ec0ff */
[----:B------:R-:W-:Y:S02]  /*4400*/  UMOV UR6, 0x400 ;  /* 0x0000040000067882 */ /* 0x000fe40000000000 */
[----:B------:R-:W-:-:S06]  /*4410*/  ULEA UR6, UR48, UR6, 0x18 ;  /* 0x0000000630067291 */ /* 0x000fcc000f8ec0ff */
[----:B------:R-:W2:Y:S02]  /*4420*/  LDS.U8 R0, [UR5+0x1c] ;  /* 0x00001c05ff007984 */ /* 0x000ea40008000000 */
[----:B--2---:R-:W-:-:S13]  /*4430*/  ISETP.NE.AND P0, PT, R0, RZ, PT ;  /* 0x000000ff0000720c */ /* 0x004fda0003f05270 */
[----:B------:R-:W-:Y:S05]  /*4440*/  @P0 BRA `(.L_x_85) ;  /* 0x0000000400080947 */ /* 0x000fea0003800000 */
[----:B------:R-:W-:Y:S02]  /*4450*/  UISETP.NE.U32.AND UP1, UPT, UR27, 0x1, UPT ;  /* 0x000000011b00788c */ /* 0x000fe4000bf25070 */
[----:B------:R-:W-:-:S07]  /*4460*/  UIADD3 UR7, UPT, UPT, UR5, 0x8, URZ ;  /* 0x0000000805077890 */ /* 0x000fce000fffe0ff */
[----:B------:R-:W-:Y:S05]  /*4470*/  BRA.U !UP1, `(.L_x_86) ;  /* 0x00000001099c7547 */ /* 0x000fea000b800000 */
[----:B------:R-:W-:Y:S01]  /*4480*/  ELECT P0, URZ, PT ;  /* 0x0000000000ff782f */ /* 0x000fe20003800000 */
[----:B------:R-:W-:-:S12]  /*4490*/  BSSY B0, `(.L_x_86) ;  /* 0x0000025000007945 */ /* 0x000fd80003800000 */
[----:B------:R-:W-:Y:S05]  /*44a0*/  @!P0 BRA `(.L_x_87) ;  /* 0x00000000008c8947 */ /* 0x000fea0003800000 */
[----:B------:R-:W-:-:S05]  /*44b0*/  UMOV UR4, 0x10 ;  /* 0x0000001000047882 */ /* 0x000fca0000000000 */
[----:B------:R-:W-:Y:S04]  /*44c0*/  DEPBAR.LE SB2, 0x36 ;  /* 0x0000ad800000791a */ /* 0x000fe80000000000 */
[----:B------:R-:W2:Y:S02]  /*44d0*/  UTCATOMSWS.2CTA.FIND_AND_SET.ALIGN UP0, UR4, UR4 ;  /* 0x00000004000475e3 */ /* 0x000ea40008200800 */
[----:B--2---:R-:W-:Y:S01]  /*44e0*/  MOV R11, UR4 ;  /* 0x00000004000b7c02 */ /* 0x004fe20008000f00 */
[----:B------:R-:W-:Y:S06]  /*44f0*/  BRA.U UP0, `(.L_x_88) ;  /* 0x0000000100187547 */ /* 0x000fec000b800000 */
.L_x_89:
[----:B------:R-:W-:Y:S05]  /*4500*/  NANOSLEEP 0x64 ;  /* 0x000000640000795d */ /* 0x000fea0003800000 */
[----:B------:R-:W-:-:S05]  /*4510*/  UMOV UR4, 0x10 ;  /* 0x0000001000047882 */ /* 0x000fca0000000000 */
[----:B------:R-:W-:Y:S04]  /*4520*/  DEPBAR.LE SB2, 0x36 ;  /* 0x0000ad800000791a */ /* 0x000fe80000000000 */
[----:B------:R-:W2:Y:S02]  /*4530*/  UTCATOMSWS.2CTA.FIND_AND_SET.ALIGN UP0, UR4, UR4 ;  /* 0x00000004000475e3 */ /* 0x000ea40008200800 */
[----:B--2---:R-:W-:Y:S01]  /*4540*/  MOV R11, UR4 ;  /* 0x00000004000b7c02 */ /* 0x004fe20008000f00 */
[----:B------:R-:W-:Y:S05]  /*4550*/  BRA.U !UP0, `(.L_x_89) ;  /* 0xfffffffd08e87547 */ /* 0x000fea000b83ffff */
.L_x_88:
[----:B------:R-:W2:Y:S01]  /*4560*/  LDS R7, [UR5+0x10] ;  /* 0x00001005ff077984 */ /* 0x000ea20008000800 */
[----:B------:R-:W-:Y:S01]  /*4570*/  IMAD.U32 R5, RZ, RZ, UR6 ;  /* 0x00000006ff057e24 */ /* 0x000fe2000f8e00ff */
[----:B------:R-:W-:-:S03]  /*4580*/  MOV R4, UR30 ;  /* 0x0000001e00047c02 */ /* 0x000fc60008000f00 */
[----:B------:R-:W-:Y:S01]  /*4590*/  VIADD R5, R5, 0x2e0 ;  /* 0x000002e005057836 */ /* 0x000fe20000000000 */
[----:B--2---:R-:W-:-:S04]  /*45a0*/  SHF.L.U32 R7, R7, 0x1f, RZ ;  /* 0x0000001f07077819 */ /* 0x004fc800000006ff */
[----:B------:R-:W2:Y:S02]  /*45b0*/  SYNCS.PHASECHK.TRANS64.TRYWAIT P0, [UR5+0x8], R7 ;  /* 0x00000807ff0075a7 */ /* 0x000ea40008001105 */
[----:B--2---:R-:W-:Y:S05]  /*45c0*/  @P0 BRA `(.L_x_90) ;  /* 0x0000000000080947 */ /* 0x004fea0003800000 */
[----:B------:R-:W2:Y:S02]  /*45d0*/  SYNCS.PHASECHK.TRANS64.TRYWAIT P0, [UR5+0x8], R7 ;  /* 0x00000807ff0075a7 */ /* 0x000ea40008001105 */
[----:B--2---:R-:W-:Y:S05]  /*45e0*/  @!P0 BRA `(.L_x_91) ;  /* 0x00000068004c8947 */ /* 0x004fea0003800000 */
.L_x_90:
[----:B--2---:R-:W-:Y:S01]  /*45f0*/  HFMA2 R0, -RZ, RZ, 0, 5.9604644775390625e-08 ;  /* 0x00000001ff007431 */ /* 0x004fe200000001ff */
[----:B------:R-:W-:Y:S01]  /*4600*/  UPRMT UR4, UR30, 0x654, UR7 ;  /* 0x000006541e047896 */ /* 0x000fe20008000007 */
[----:B------:R-:W-:Y:S01]  /*4610*/  IMAD.MOV.U32 R8, RZ, RZ, 0xffff ;  /* 0x0000ffffff087424 */ /* 0x000fe200078e00ff */
[----:B------:R-:W-:Y:S01]  /*4620*/  PRMT R4, R4, 0x654, R5 ;  /* 0x0000065404047816 */ /* 0x000fe20000000005 */
[----:B------:R-:W-:Y:S02]  /*4630*/  IMAD.MOV.U32 R6, RZ, RZ, 0x4 ;  /* 0x00000004ff067424 */ /* 0x000fe400078e00ff */
[----:B------:R-:W-:Y:S01]  /*4640*/  IMAD.SHL.U32 R9, R11, 0x20, RZ ;  /* 0x000000200b097824 */ /* 0x000fe200078e00ff */
[----:B------:R-:W-:Y:S02]  /*4650*/  MOV R5, UR4 ;  /* 0x0000000400057c02 */ /* 0x000fe40008000f00 */
[-C--:B------:R-:W-:Y:S01]  /*4660*/  SHF.L.U32 R8, R8, R11.reuse, RZ ;  /* 0x0000000b08087219 */ /* 0x080fe200000006ff */
[----:B------:R2:W-:Y:S01]  /*4670*/  SYNCS.ARRIVE.TRANS64.RED RZ, [UR4], R6 ;  /* 0x00000006ffff79a7 */ /* 0x0005e20008000404 */
[----:B------:R-:W-:Y:S01]  /*4680*/  SHF.L.U32 R7, R0, R11, RZ ;  /* 0x0000000b00077219 */ /* 0x000fe200000006ff */
[----:B------:R2:W-:Y:S04]  /*4690*/  STS [UR6+0x2e0], R9 ;  /* 0x0002e009ff007988 */ /* 0x0005e80008000806 */
[----:B------:R2:W-:Y:S04]  /*46a0*/  STAS [R4.64], R11 ;  /* 0x0000000b04007dbd */ /* 0x0005e8000c0008ff */
[----:B------:R2:W-:Y:S04]  /*46b0*/  ATOMS.OR RZ, [UR5+0x14], R8 ;  /* 0x00001408ffff798c */ /* 0x0005e8000b000005 */
[----:B------:R2:W-:Y:S04]  /*46c0*/  ATOMS.OR RZ, [UR5+0x18], R7 ;  /* 0x00001807ffff798c */ /* 0x0005e8000b000005 */
[----:B------:R2:W-:Y:S02]  /*46d0*/  ATOMS.XOR RZ, [UR5+0x10], R0 ;  /* 0x00001000ffff798c */ /* 0x0005e4000b800005 */
.L_x_87:
[----:B-1----:R-:W-:Y:S05]  /*46e0*/  BSYNC B0 ;  /* 0x0000000000007941 */ /* 0x002fea0003800000 */
.L_x_86:
[----:B------:R-:W-:Y:S05]  /*46f0*/  BRA.U UP1, `(.L_x_92) ;  /* 0x00000001016c7547 */ /* 0x000fea000b800000 */
[----:B------:R-:W-:-:S03]  /*4700*/  UMOV UR4, 0xffffffff ;  /* 0xffffffff00047882 */ /* 0x000fc60000000000 */
[----:B------:R-:W-:Y:S05]  /*4710*/  BRA.DIV UR4, `(.L_x_93) ;  /* 0x0000006a04187947 */ /* 0x000fea000b800000 */
[----:B------:R-:W-:-:S13]  /*4720*/  ELECT P0, URZ, PT ;  /* 0x0000000000ff782f */ /* 0x000fda0003800000 */
.L_x_226:
[----:B------:R-:W-:Y:S05]  /*4730*/  @!P0 BRA `(.L_x_92) ;  /* 0x00000000005c8947 */ /* 0x000fea0003800000 */
[----:B--2---:R-:W2:Y:S02]  /*4740*/  LDS R5, [UR5+0x10] ;  /* 0x00001005ff057984 */ /* 0x004ea40008000800 */
[----:B--2---:R-:W-:-:S04]  /*4750*/  SHF.L.U32 R5, R5, 0x1f, RZ ;  /* 0x0000001f05057819 */ /* 0x004fc800000006ff */
[----:B------:R-:W2:Y:S02]  /*4760*/  SYNCS.PHASECHK.TRANS64.TRYWAIT P0, [UR5+0x8], R5 ;  /* 0x00000805ff0075a7 */ /* 0x000ea40008001105 */
[----:B--2---:R-:W-:Y:S05]  /*4770*/  @P0 BRA `(.L_x_94) ;  /* 0x0000000000080947 */ /* 0x004fea0003800000 */
[----:B------:R-:W2:Y:S02]  /*4780*/  SYNCS.PHASECHK.TRANS64.TRYWAIT P0, [UR5+0x8], R5 ;  /* 0x00000805ff0075a7 */ /* 0x000ea40008001105 */
[----:B--2---:R-:W-:Y:S05]  /*4790*/  @!P0 BRA `(.L_x_95) ;  /* 0x00000068001c8947 */ /* 0x004fea0003800000 */
.L_x_94:
[----:B------:R-:W3:Y:S01]  /*47a0*/  LDS R7, [UR6+0x2e0] ;  /* 0x0002e006ff077984 */ /* 0x000ee20008000800 */
[----:B--2---:R-:W-:Y:S02]  /*47b0*/  HFMA2 R0, -RZ, RZ, 0, 5.9604644775390625e-08 ;  /* 0x00000001ff007431 */ /* 0x004fe400000001ff */
[----:B------:R-:W-:Y:S01]  /*47c0*/  IMAD.MOV.U32 R4, RZ, RZ, 0xffff ;  /* 0x0000ffffff047424 */ /* 0x000fe200078e00ff */
[----:B------:R-:W-:Y:S01]  /*47d0*/  UPRMT UR4, UR30, 0x654, UR7 ;  /* 0x000006541e047896 */ /* 0x000fe20008000007 */
[----:B---3--:R-:W-:-:S03]  /*47e0*/  IMAD.SHL.U32 R5, R7, 0x20, RZ ;  /* 0x0000002007057824 */ /* 0x008fc600078e00ff */
[-C--:B------:R-:W-:Y:S02]  /*47f0*/  SHF.L.U32 R4, R4, R7.reuse, RZ ;  /* 0x0000000704047219 */ /* 0x080fe400000006ff */
[----:B------:R-:W-:Y:S01]  /*4800*/  SHF.L.U32 R7, R0, R7, RZ ;  /* 0x0000000700077219 */ /* 0x000fe200000006ff */
[----:B------:R3:W-:Y:S04]  /*4810*/  STS [UR6+0x2e0], R5 ;  /* 0x0002e005ff007988 */ /* 0x0007e80008000806 */
[----:B------:R3:W-:Y:S04]  /*4820*/  ATOMS.OR RZ, [UR5+0x14], R4 ;  /* 0x00001404ffff798c */ /* 0x0007e8000b000005 */
[----:B------:R3:W-:Y:S01]  /*4830*/  ATOMS.OR RZ, [UR5+0x18], R7 ;  /* 0x00001807ffff798c */ /* 0x0007e2000b000005 */
[----:B------:R-:W-:Y:S03]  /*4840*/  SYNCS.ARRIVE.TRANS64.RED.A1T0 RZ, [UR4], RZ ;  /* 0x000000ffffff79a7 */ /* 0x000fe60008100404 */
[----:B------:R3:W-:Y:S01]  /*4850*/  ATOMS.XOR RZ, [UR5+0x10], R0 ;  /* 0x00001000ffff798c */ /* 0x0007e2000b800005 */
[----:B------:R-:W-:Y:S05]  /*4860*/  BRA `(.L_x_92) ;  /* 0x0000000000107947 */ /* 0x000fea0003800000 */
.L_x_85:
[----:B------:R-:W-:Y:S02]  /*4870*/  MOV R0, 0xffffffff ;  /* 0xffffffff00007802 */ /* 0x000fe40000000f00 */
[----:B------:R-:W-:-:S03]  /*4880*/  MOV R4, 0x48b0 ;  /* 0x000048b000047802 */ /* 0x000fc60000000f00 */
[----:B------:R2:W-:Y:S04]  /*4890*/  STS [UR6+0x2e0], R0 ;  /* 0x0002e000ff007988 */ /* 0x0005e80008000806 */
[----:B-12--5:R-:W-:Y:S05]  /*48a0*/  CALL.REL.NOINC `($__internal_1_$__cuda_sm10x_tcgen05_guardrail_trap_phase_invalid_during_alloc) ;  /* 0x0000006c00647944 */ /* 0x026fea0003c00000 */
.L_x_92:
[----:B------:R-:W-:Y:S05]  /*48b0*/  WARPSYNC.ALL ;  /* 0x0000000000007948 */ /* 0x000fea0003800000 */
[----:B------:R-:W4:Y:S01]  /*48c0*/  S2UR UR4, SR_CgaCtaId ;  /* 0x00000000000479c3 */ /* 0x000f220000008800 */
[----:B------:R-:W-:Y:S01]  /*48d0*/  UMOV UR13, 0x400 ;  /* 0x00000400000d7882 */ /* 0x000fe20000000000 */
[----:B------:R-:W-:-:S06]  /*48e0*/  NOP ;  /* 0x0000000000007918 */ /* 0x000fcc0000000000 */
[----:B------:R-:W-:Y:S06]  /*48f0*/  BAR.ARV 0x6, 0xa0 ;  /* 0x0182800000007b1d */ /* 0x000fec0000002000 */
[----:B------:R-:W1:Y:S01]  /*4900*/  LDCU UR6, c[0x0][0x38c] ;  /* 0x00007180ff0677ac */ /* 0x000e620008000800 */
[----:B------:R-:W-:Y:S01]  /*4910*/  LOP3.LUT R3, R3, 0xffff, RZ, 0xc0, !PT ;  /* 0x0000ffff03037812 */ /* 0x000fe200078ec0ff */
[----:B--2---:R-:W-:Y:S01]  /*4920*/  IMAD.MOV.U32 R9, RZ, RZ, 0x1 ;  /* 0x00000001ff097424 */ /* 0x004fe200078e00ff */
[----:B------:R-:W-:Y:S01]  /*4930*/  LOP3.LUT R2, R2, 0xffff, RZ, 0xc0, !PT ;  /* 0x0000ffff02027812 */ /* 0x000fe200078ec0ff */
[----:B------:R-:W-:Y:S01]  /*4940*/  IMAD.MOV.U32 R8, RZ, RZ, RZ ;  /* 0x000000ffff087224 */ /* 0x000fe200078e00ff */
[----:B------:R-:W-:Y:S01]  /*4950*/  R2UR UR16, R3 ;  /* 0x00000000031072ca */ /* 0x000fe200000e0000 */
[----:B------:R-:W-:Y:S01]  /*4960*/  UMOV UR20, URZ ;  /* 0x000000ff00147c82 */ /* 0x000fe20008000000 */
[----:B------:R-:W-:-:S02]  /*4970*/  R2UR UR24, R2 ;  /* 0x00000000021872ca */ /* 0x000fc400000e0000 */
[----:B------:R-:W-:Y:S01]  /*4980*/  CS2R R2, SRZ ;  /* 0x0000000000027805 */ /* 0x000fe2000001ff00 */
[----:B------:R-:W-:Y:S01]  /*4990*/  UMOV UR10, URZ ;  /* 0x000000ff000a7c82 */ /* 0x000fe20008000000 */
[----:B----4-:R-:W-:Y:S02]  /*49a0*/  ULEA UR13, UR4, UR13, 0x18 ;  /* 0x0000000d040d7291 */ /* 0x010fe4000f8ec0ff */
[----:B------:R-:W-:Y:S02]  /*49b0*/  UISETP.NE.AND UP3, UPT, UR27, URZ, UPT ;  /* 0x000000ff1b00728c */ /* 0x000fe4000bf65270 */
[----:B------:R-:W-:Y:S02]  /*49c0*/  UIADD3 UR5, UPT, UPT, UR13, 0x8600, URZ ;  /* 0x000086000d057890 */ /* 0x000fe4000fffe0ff */
[----:B------:R-:W-:Y:S02]  /*49d0*/  UIADD3 UR4, UPT, UPT, UR13, 0x28600, URZ ;  /* 0x000286000d047890 */ /* 0x000fe4000fffe0ff */
[----:B-1----:R-:W-:Y:S01]  /*49e0*/  UIADD3 UR6, UPT, UPT, UR6, 0x1f, URZ ;  /* 0x0000001f06067890 */ /* 0x002fe2000fffe0ff */
[----:B---3--:R-:W1:Y:S01]  /*49f0*/  LDS R0, [UR13+0x2e0] ;  /* 0x0002e00dff007984 */ /* 0x008e620008000800 */
[----:B------:R-:W-:-:S02]  /*4a00*/  USHF.R.U32.HI UR5, URZ, 0x4, UR5 ;  /* 0x00000004ff057899 */ /* 0x000fc40008011605 */
[----:B------:R-:W-:Y:S02]  /*4a10*/  USHF.R.S32.HI UR21, URZ, 0x1f, UR6 ;  /* 0x0000001fff157899 */ /* 0x000fe40008011406 */
[----:B------:R-:W-:Y:S02]  /*4a20*/  USHF.R.U32.HI UR4, URZ, 0x4, UR4 ;  /* 0x00000004ff047899 */ /* 0x000fe40008011604 */
[----:B------:R-:W-:Y:S02]  /*4a30*/  ULEA.HI UR21, UR21, UR6, URZ, 0x5 ;  /* 0x0000000615157291 */ /* 0x000fe4000f8f28ff */
[----:B------:R-:W-:Y:S02]  /*4a40*/  ULOP3.LUT UR5, UR5, 0x3fff, URZ, 0xc0, !UPT ;  /* 0x00003fff05057892 */ /* 0x000fe4000f8ec0ff */
[----:B------:R-:W-:Y:S02]  /*4a50*/  USHF.R.S32.HI UR21, URZ, 0x5, UR21 ;  /* 0x00000005ff157899 */ /* 0x000fe40008011415 */
[----:B------:R-:W-:-:S02]  /*4a60*/  ULOP3.LUT UR18, UR4, 0x3fff, URZ, 0xc0, !UPT ;  /* 0x00003fff04127892 */ /* 0x000fc4000f8ec0ff */
[----:B------:R-:W-:Y:S02]  /*4a70*/  UISETP.LT.AND UP0, UPT, UR21, 0x1, UPT ;  /* 0x000000011500788c */ /* 0x000fe4000bf01270 */
[----:B------:R-:W-:Y:S02]  /*4a80*/  ULOP3.LUT UR17, UR5, 0x10000, URZ, 0xfc, !UPT ;  /* 0x0001000005117892 */ /* 0x000fe4000f8efcff */
[----:B------:R-:W-:Y:S02]  /*4a90*/  ULOP3.LUT UR18, UR18, 0x10000, URZ, 0xfc, !UPT ;  /* 0x0001000012127892 */ /* 0x000fe4000f8efcff */
[----:B------:R-:W-:Y:S01]  /*4aa0*/  USEL UR25, UR21, 0x1, !UP0 ;  /* 0x0000000115197887 */ /* 0x000fe2000c000000 */
[----:B------:R-:W-:Y:S01]  /*4ab0*/  UMOV UR11, URZ ;  /* 0x000000ff000b7c82 */ /* 0x000fe20008000000 */
[----:B------:R-:W-:Y:S01]  /*4ac0*/  UMOV UR22, 0x0 ;  /* 0x0000000000167882 */ /* 0x000fe20000000000 */
[----:B------:R-:W-:Y:S01]  /*4ad0*/  UMOV UR23, 0x10200010 ;  /* 0x1020001000177882 */ /* 0x000fe20000000000 */
[----:B-1----:R-:W-:-:S15]  /*4ae0*/  R2UR UR26, R0 ;  /* 0x00000000001a72ca */ /* 0x002fde00000e0000 */
.L_x_103:
[C---:B------:R-:W-:Y:S02]  /*4af0*/  LEA R0, R8.reuse, UR13, 0x3 ;  /* 0x0000000d08007c11 */ /* 0x040fe4000f8e18ff */
[----:B------:R-:W-:Y:S02]  /*4b00*/  SHF.L.U32 R5, R3, 0x1f, RZ ;  /* 0x0000001f03057819 */ /* 0x000fe400000006ff */
[----:B------:R-:W-:Y:S02]  /*4b10*/  LEA R4, R8, UR13, 0x4 ;  /* 0x0000000d08047c11 */ /* 0x000fe4000f8e20ff */
[----:B------:R-:W1:Y:S02]  /*4b20*/  SYNCS.PHASECHK.TRANS64.TRYWAIT P0, [R0+URZ+0x230], R5 ;  /* 0x00023005000075a7 */ /* 0x000e6400080011ff */
[----:B-1-3--:R-:W-:Y:S05]  /*4b30*/  @!P0 BRA `(.L_x_96) ;  /* 0x00000064004c8947 */ /* 0x00afea0003800000 */
.L_x_227:
[----:B-1----:R-:W1:Y:S01]  /*4b40*/  LDS.128 R4, [R4+0x2c0] ;  /* 0x0002c00004047984 */ /* 0x002e620000000c00 */
[----:B------:R-:W-:Y:S02]  /*4b50*/  VIADD R0, R0, 0x240 ;  /* 0x0000024000007836 */ /* 0x000fe40000000000 */
[----:B------:R-:W-:Y:S01]  /*4b60*/  VIADD R8, R8, 0x1 ;  /* 0x0000000108087836 */ /* 0x000fe20000000000 */
[----:B------:R-:W-:Y:S01]  /*4b70*/  @!PT LDS RZ, [RZ] ;  /* 0x00000000fffff984 */ /* 0x000fe20000000800 */
[----:B------:R-:W-:Y:S01]  /*4b80*/  @!PT LDS RZ, [RZ] ;  /* 0x00000000fffff984 */ /* 0x000fe20000000800 */
[----:B------:R-:W-:Y:S01]  /*4b90*/  @!PT LDS RZ, [RZ] ;  /* 0x00000000fffff984 */ /* 0x000fe20000000800 */
[----:B------:R-:W-:Y:S01]  /*4ba0*/  @!PT LDS RZ, [RZ] ;  /* 0x00000000fffff984 */ /* 0x000fe20000000800 */
[----:B------:R2:W-:Y:S06]  /*4bb0*/  MEMBAR.ALL.CTA ;  /* 0x0000000000007992 */ /* 0x0005ec0000008000 */
[----:B--2---:R-:W2:Y:S01]  /*4bc0*/  FENCE.VIEW.ASYNC.S ;  /* 0x00000000000073c6 */ /* 0x004ea20000000000 */
[----:B------:R-:W-:-:S04]  /*4bd0*/  PRMT R0, RZ, 0x654, R0 ;  /* 0x00000654ff007816 */ /* 0x000fc80000000000 */
[----:B--2---:R2:W-:Y:S01]  /*4be0*/  SYNCS.ARRIVE.TRANS64.RED.A1T0 RZ, [R0+URZ], RZ ;  /* 0x000000ff00ff79a7 */ /* 0x0045e200081004ff */
[----:B-1----:R-:W-:Y:S01]  /*4bf0*/  LOP3.LUT P1, RZ, R6, 0x1, RZ, 0xc0, !PT ;  /* 0x0000000106ff7812 */ /* 0x002fe2000782c0ff */
[----:B--2---:R-:W-:-:S12]  /*4c00*/  BRA.U UP3, `(.L_x_97) ;  /* 0x0000000103cc7547 */ /* 0x004fd8000b800000 */
[----:B------:R-:W1:Y:S01]  /*4c10*/  LDCU UR4, c[0x0][0x38c] ;  /* 0x00007180ff0477ac */ /* 0x000e620008000800 */
[----:B------:R-:W-:Y:S02]  /*4c20*/  PLOP3.LUT P2, PT, PT, PT, PT, 0x80, 0x8 ;  /* 0x000000000008781c */ /* 0x000fe40003f4f070 */
[----:B------:R-:W-:Y:S01]  /*4c30*/  SHF.L.U32 R5, R9, 0x1f, RZ ;  /* 0x0000001f09057819 */ /* 0x000fe200000006ff */
[----:B------:R-:W-:Y:S02]  /*4c40*/  ULEA UR19, UR20, UR13, 0x3 ;  /* 0x0000000d14137291 */ /* 0x000fe4000f8e18ff */
[----:B-1----:R-:W-:-:S06]  /*4c50*/  UISETP.GE.AND UP0, UPT, UR4, 0x1, UPT ;  /* 0x000000010400788c */ /* 0x002fcc000bf06270 */
[----:B------:R-:W-:-:S05]  /*4c60*/  PLOP3.LUT P0, PT, PT, PT, UP0, 0x80, 0x8 ;  /* 0x000000000008781c */ /* 0x000fca0003f0f008 */
[----:B------:R-:W-:-:S08]  /*4c70*/  @UP0 ULEA UR4, UR10, UR13, 0x3 ;  /* 0x0000000d0a040291 */ /* 0x000fd0000f8e18ff */
[----:B------:R-:W-:-:S04]  /*4c80*/  @P0 SHF.L.U32 R0, R2, 0x1f, RZ ;  /* 0x0000001f02000819 */ /* 0x000fc800000006ff */
[----:B------:R1:W2:Y:S01]  /*4c90*/  @P0 SYNCS.PHASECHK.TRANS64.TRYWAIT P2, [UR4], R0 ;  /* 0x00000000ff0005a7 */ /* 0x0002a20008041104 */
[----:B------:R-:W3:Y:S02]  /*4ca0*/  SYNCS.PHASECHK.TRANS64.TRYWAIT P0, [UR19+0x270], R5 ;  /* 0x00027005ff0075a7 */ /* 0x000ee40008001113 */
[----:B-123--:R-:W-:Y:S05]  /*4cb0*/  @!P0 BRA `(.L_x_98) ;  /* 0x0000006400008947 */ /* 0x00efea0003800000 */
.L_x_229:
[----:B------:R-:W-:Y:S01]  /*4cc0*/  UMOV UR14, UR11 ;  /* 0x0000000b000e7c82 */ /* 0x000fe20008000000 */
[----:B------:R-:W-:Y:S05]  /*4cd0*/  BRA.U !UP0, `(.L_x_99) ;  /* 0x0000000108887547 */ /* 0x000fea000b800000 */
[----:B------:R-:W-:Y:S02]  /*4ce0*/  UIADD3 UR14, UPT, UPT, UR25, UR11, URZ ;  /* 0x0000000b190e7290 */ /* 0x000fe4000fffe0ff */
[----:B------:R-:W-:Y:S02]  /*4cf0*/  ULEA UR15, UR20, UR26, 0x7 ;  /* 0x0000001a140f7291 */ /* 0x000fe4000f8e38ff */
[----:B------:R-:W-:Y:S01]  /*4d00*/  UPLOP3.LUT UP2, UPT, UPT, UPT, UPT, 0x40, 0x4 ;  /* 0x000000000004789c */ /* 0x000fe20003f4e870 */
[----:B------:R-:W-:Y:S01]  /*4d10*/  UMOV UR12, UR21 ;  /* 0x00000015000c7c82 */ /* 0x000fe20008000000 */
[----:B------:R-:W-:-:S09]  /*4d20*/  UMOV UR5, UR10 ;  /* 0x0000000a00057c82 */ /* 0x000fd20008000000 */
.L_x_102:
[----:B--2---:R-:W-:Y:S01]  /*4d30*/  ULEA UR6, UR5, UR13, 0x3 ;  /* 0x0000000d05067291 */ /* 0x004fe2000f8e18ff */
[----:B---3--:R-:W-:Y:S11]  /*4d40*/  @P2 BRA `(.L_x_100) ;  /* 0x00000000000c2947 */ /* 0x008ff60003800000 */
[----:B-1----:R-:W-:Y:S04]  /*4d50*/  SHF.L.U32 R5, R2, 0x1f, RZ ;  /* 0x0000001f02057819 */ /* 0x002fe800000006ff */
[----:B------:R-:W1:Y:S02]  /*4d60*/  SYNCS.PHASECHK.TRANS64.TRYWAIT P0, [UR6], R5 ;  /* 0x00000005ff0075a7 */ /* 0x000e640008001106 */
[----:B-1----:R-:W-:Y:S05]  /*4d70*/  @!P0 BRA `(.L_x_101) ;  /* 0x0000006000e88947 */ /* 0x002fea0003800000 */
.L_x_100:
[----:B------:R-:W-:Y:S01]  /*4d80*/  UISETP.NE.AND UP0, UPT, UR12, 0x1, UPT ;  /* 0x000000010c00788c */ /* 0x000fe2000bf05270 */
[----:B------:R-:W-:Y:S01]  /*4d90*/  PLOP3.LUT P2, PT, PT, PT, PT, 0x80, 0x8 ;  /* 0x000000000008781c */ /* 0x000fe20003f4f070 */
[----:B------:R-:W-:Y:S02]  /*4da0*/  UIADD3 UR4, UPT, UPT, UR5, 0x1, URZ ;  /* 0x0000000105047890 */ /* 0x000fe4000fffe0ff */
[----:B------:R-:W-:Y:S02]  /*4db0*/  ULEA UR8, UR5, UR18, 0x7 ;  /* 0x0000001205087291 */ /* 0x000fe4000f8e38ff */
[----:B------:R-:W-:Y:S01]  /*4dc0*/  UISETP.NE.AND UP1, UPT, UR4, 0x20, UPT ;  /* 0x000000200400788c */ /* 0x000fe2000bf25270 */
[----:B------:R-:W-:Y:S01]  /*4dd0*/  PLOP3.LUT P0, PT, PT, PT, UP0, 0x80, 0x8 ;  /* 0x000000000008781c */ /* 0x000fe20003f0f008 */
[----:B------:R-:W-:Y:S02]  /*4de0*/  UIADD3 UR11, UPT, UPT, UR11, 0x1, URZ ;  /* 0x000000010b0b7890 */ /* 0x000fe4000fffe0ff */
[----:B------:R-:W-:Y:S02]  /*4df0*/  USEL UR7, URZ, 0x1, UP1 ;  /* 0x00000001ff077887 */ /* 0x000fe40008800000 */
[----:B------:R-:W-:Y:S01]  /*4e00*/  USEL UR10, UR4, URZ, UP1 ;  /* 0x000000ff040a7287 */ /* 0x000fe20008800000 */
[----:B------:R-:W-:Y:S01]  /*4e10*/  UMOV UR9, 0xc0004010 ;  /* 0xc000401000097882 */ /* 0x000fe20000000000 */
[----:B------:R-:W-:Y:S02]  /*4e20*/  UIADD3 UR12, UPT, UPT, UR12, -0x1, URZ ;  /* 0xffffffff0c0c7890 */ /* 0x000fe4000fffe0ff */
[----:B------:R-:W-:Y:S01]  /*4e30*/  LOP3.LUT R2, R2, UR7, RZ, 0x3c, !PT ;  /* 0x0000000702027c12 */ /* 0x000fe2000f8e3cff */
[----:B------:R-:W-:Y:S01]  /*4e40*/  @UP0 ULEA UR4, UR10, UR13, 0x3 ;  /* 0x0000000d0a040291 */ /* 0x000fe2000f8e18ff */
[----:B------:R-:W-:Y:S02]  /*4e50*/  UMOV UR7, 0xc0004010 ;  /* 0xc000401000077882 */ /* 0x000fe40000000000 */
[----:B-1----:R-:W-:Y:S01]  /*4e60*/  @P0 SHF.L.U32 R0, R2, 0x1f, RZ ;  /* 0x0000001f02000819 */ /* 0x002fe200000006ff */
[----:B------:R-:W-:Y:S05]  /*4e70*/  UISETP.NE.AND UP0, UPT, UR11, UR14, UPT ;  /* 0x0000000e0b00728c */ /* 0x000fea000bf05270 */
[----:B------:R2:W3:Y:S01]  /*4e80*/  @P0 SYNCS.PHASECHK.TRANS64.TRYWAIT P2, [UR4], R0 ;  /* 0x00000000ff0005a7 */ /* 0x0004e20008041104 */
[----:B------:R-:W-:Y:S02]  /*4e90*/  UIADD3 UR4, UPT, UPT, UR6, 0x100, URZ ;  /* 0x0000010006047890 */ /* 0x000fe4000fffe0ff */
[----:B------:R-:W-:Y:S03]  /*4ea0*/  ULEA UR6, UR5, UR17, 0x8 ;  /* 0x0000001105067291 */ /* 0x000fe6000f8e40ff */
[----:B------:R-:W-:Y:S06]  /*4eb0*/  UMOV UR5, UR10 ;  /* 0x0000000a00057c82 */ /* 0x000fec0008000000 */
[----:B------:R2:W-:Y:S01]  /*4ec0*/  UTCQMMA.2CTA gdesc[UR6], gdesc[UR8], tmem[UR15], tmem[UR22], idesc[UR23], UP2 ;  /* 0x00ff1608060075ea */ /* 0x0005e2000920030f */
[----:B------:R-:W-:Y:S01]  /*4ed0*/  UPLOP3.LUT UP2, UPT, UPT, UPT, UPT, 0x80, 0x8 ;  /* 0x000000000008789c */ /* 0x000fe20003f4f070 */
[----:B------:R2:W-:Y:S01]  /*4ee0*/  UTCBAR.2CTA.MULTICAST [UR4], URZ, UR16 ;  /* 0x000000ff040073e9 */ /* 0x0005e20008200810 */
[----:B------:R-:W-:Y:S09]  /*4ef0*/  BRA.U UP0, `(.L_x_102) ;  /* 0xfffffffd008c7547 */ /* 0x000ff2000b83ffff */
.L_x_99:
[----:B--2---:R-:W-:Y:S01]  /*4f00*/  UIADD3 UR4, UPT, UPT, UR19, 0x250, URZ ;  /* 0x0000025013047890 */ /* 0x004fe2000fffe0ff */
[----:B------:R-:W-:-:S08]  /*4f10*/  UMOV UR11, UR14 ;  /* 0x0000000e000b7c82 */ /* 0x000fd00008000000 */
[----:B------:R2:W-:Y:S01]  /*4f20*/  UTCBAR.2CTA.MULTICAST [UR4], URZ, UR24 ;  /* 0x000000ff040073e9 */ /* 0x0005e20008200818 */
[----:B------:R-:W-:Y:S02]  /*4f30*/  NOP ;  /* 0x0000000000007918 */ /* 0x000fe40000000000 */
.L_x_97:
[----:B--2---:R-:W-:Y:S01]  /*4f40*/  UIADD3 UR4, UPT, UPT, UR20, 0x1, URZ ;  /* 0x0000000114047890 */ /* 0x004fe2000fffe0ff */
[----:B------:R-:W-:-:S03]  /*4f50*/  ISETP.NE.AND P0, PT, R8, 0x2, PT ;  /* 0x000000020800780c */ /* 0x000fc60003f05270 */
[----:B------:R-:W-:Y:S01]  /*4f60*/  UISETP.NE.AND UP0, UPT, UR4, 0x4, UPT ;  /* 0x000000040400788c */ /* 0x000fe2000bf05270 */
[----:B-1----:R-:W-:Y:S02]  /*4f70*/  SEL R0, RZ, 0x1, P0 ;  /* 0x00000001ff007807 */ /* 0x002fe40000000000 */
[----:B------:R-:W-:Y:S01]  /*4f80*/  SEL R8, R8, RZ, P0 ;  /* 0x000000ff08087207 */ /* 0x000fe20000000000 */
[----:B------:R-:W-:Y:S01]  /*4f90*/  USEL UR5, URZ, 0x1, UP0 ;  /* 0x00000001ff057887 */ /* 0x000fe20008000000 */
[----:B------:R-:W-:Y:S01]  /*4fa0*/  LOP3.LUT R3, R3, R0, RZ, 0x3c, !PT ;  /* 0x0000000003037212 */ /* 0x000fe200078e3cff */
[----:B------:R-:W-:-:S04]  /*4fb0*/  USEL UR20, UR4, URZ, UP0 ;  /* 0x000000ff04147287 */ /* 0x000fc80008000000 */
[----:B------:R-:W-:Y:S01]  /*4fc0*/  LOP3.LUT R9, R9, UR5, RZ, 0x3c, !PT ;  /* 0x0000000509097c12 */ /* 0x000fe2000f8e3cff */
[----:B------:R-:W-:Y:S07]  /*4fd0*/  @P1 BRA `(.L_x_103) ;  /* 0xfffffff800c41947 */ /* 0x000fee000383ffff */
[----:B------:R-:W1:Y:S01]  /*4fe0*/  S2UR UR8, SR_CgaCtaId ;  /* 0x00000000000879c3 */ /* 0x000e620000008800 */
[----:B------:R-:W-:Y:S01]  /*4ff0*/  ELECT P0, URZ, PT ;  /* 0x0000000000ff782f */ /* 0x000fe20003800000 */
[----:B------:R-:W-:Y:S01]  /*5000*/  HFMA2 R0, -RZ, RZ, 0, 5.9604644775390625e-08 ;  /* 0x00000001ff007431 */ /* 0x000fe200000001ff */
[----:B------:R-:W-:-:S05]  /*5010*/  UMOV UR4, 0x40 ;  /* 0x0000004000047882 */ /* 0x000fca0000000000 */
[----:B------:R-:W-:Y:S01]  /*5020*/  UVIRTCOUNT.DEALLOC.SMPOOL 0x80 ;  /* 0x000000800000784c */ /* 0x000fe20000000000 */
[----:B------:R-:W-:Y:S02]  /*5030*/  UISETP.NE.AND UP1, UPT, UR27, URZ, UPT ;  /* 0x000000ff1b00728c */ /* 0x000fe4000bf25270 */
[----:B-1----:R-:W-:-:S09]  /*5040*/  ULEA UR8, UR8, UR4, 0x18 ;  /* 0x0000000408087291 */ /* 0x002fd2000f8ec0ff */
[----:B------:R1:W-:Y:S01]  /*5050*/  @P0 STS.U8 [UR8+0x1c], R0 ;  /* 0x00001c00ff000988 */ /* 0x0003e20008000008 */
[----:B------:R-:W-:Y:S05]  /*5060*/  BRA.U UP1, `(.L_x_104) ;  /* 0x0000000101a07547 */ /* 0x000fea000b800000 */
[----:B------:R-:W-:Y:S01]  /*5070*/  UIADD3 UR7, UPT, UPT, UR13, 0x270, URZ ;  /* 0x000002700d077890 */ /* 0x000fe2000fffe0ff */
[----:B------:R-:W-:-:S03]  /*5080*/  SHF.L.U32 R3, R9, 0x1f, RZ ;  /* 0x0000001f09037819 */ /* 0x000fc600000006ff */
[----:B------:R-:W-:-:S09]  /*5090*/  ULEA UR4, UR20, UR7, 0x3 ;  /* 0x0000000714047291 */ /* 0x000fd2000f8e18ff */
[----:B------:R-:W2:Y:S02]  /*50a0*/  SYNCS.PHASECHK.TRANS64.TRYWAIT P0, [UR4], R3 ;  /* 0x00000003ff0075a7 */ /* 0x000ea40008001104 */
[----:B--2---:R-:W-:Y:S05]  /*50b0*/  @!P0 BRA `(.L_x_105) ;  /* 0x0000006000308947 */ /* 0x004fea0003800000 */
.L_x_232:
        /* <DEDUP_REMOVED lines=9> */
.L_x_234:
        /* <DEDUP_REMOVED lines=9> */
.L_x_236:
[----:B------:R-:W-:-:S04]  /*51e0*/  UIADD3 UR4, UPT, UPT, UR4, 0x1, URZ ;  /* 0x0000000104047890 */ /* 0x000fc8000fffe0ff */
[----:B------:R-:W-:-:S04]  /*51f0*/  UISETP.NE.AND UP0, UPT, UR4, 0x4, UPT ;  /* 0x000000040400788c */ /* 0x000fc8000bf05270 */
[----:B------:R-:W-:Y:S02]  /*5200*/  USEL UR5, URZ, 0x1, UP0 ;  /* 0x00000001ff057887 */ /* 0x000fe40008000000 */
[----:B------:R-:W-:-:S04]  /*5210*/  USEL UR4, UR4, URZ, UP0 ;  /* 0x000000ff04047287 */ /* 0x000fc80008000000 */
[----:B------:R-:W-:Y:S01]  /*5220*/  ULEA UR4, UR4, UR7, 0x3 ;  /* 0x0000000704047291 */ /* 0x000fe2000f8e18ff */
[----:B-1----:R-:W-:-:S04]  /*5230*/  LOP3.LUT R3, R2, UR5, RZ, 0x3c, !PT ;  /* 0x0000000502037c12 */ /* 0x002fc8000f8e3cff */
[----:B------:R-:W-:Y:S01]  /*5240*/  SHF.L.U32 R3, R3, 0x1f, RZ ;  /* 0x0000001f03037819 */ /* 0x000fe200000006ff */
[----:B------:R-:W-:-:S04]  /*5250*/  IMAD.U32 R0, RZ, RZ, UR4 ;  /* 0x00000004ff007e24 */ /* 0x000fc8000f8e00ff */
[----:B------:R1:W2:Y:S03]  /*5260*/  SYNCS.PHASECHK.TRANS64.TRYWAIT P0, [R0+URZ], R3 ;  /* 0x00000003000075a7 */ /* 0x0002a600080011ff */
[----:B--2---:R-:W-:Y:S05]  /*5270*/  @!P0 NANOSLEEP.SYNCS 0x989680 ;  /* 0x009896800000895d */ /* 0x004fea0003900000 */
[----:B------:R-:W2:Y:S02]  /*5280*/  @!P0 SYNCS.PHASECHK.TRANS64 P0, [R0+URZ], R3 ;  /* 0x00000003000085a7 */ /* 0x000ea400080010ff */
[----:B--2---:R-:W-:Y:S05]  /*5290*/  @P0 BRA `(.L_x_108) ;  /* 0x0000000000200947 */ /* 0x004fea0003800000 */
.L_x_109:
[----:B--2---:R2:W4:Y:S02]  /*52a0*/  SYNCS.PHASECHK.TRANS64.TRYWAIT P0, [R0+URZ], R3 ;  /* 0x00000003000075a7 */ /* 0x00452400080011ff */
[----:B----4-:R-:W-:Y:S05]  /*52b0*/  @!P0 NANOSLEEP.SYNCS 0x989680 ;  /* 0x009896800000895d */ /* 0x010fea0003900000 */
[----:B------:R-:W4:Y:S02]  /*52c0*/  @!P0 SYNCS.PHASECHK.TRANS64 P0, [R0+URZ], R3 ;  /* 0x00000003000085a7 */ /* 0x000f2400080010ff */
[----:B----4-:R-:W-:Y:S05]  /*52d0*/  @!P0 BRA `(.L_x_109) ;  /* 0xfffffffc00f08947 */ /* 0x010fea000383ffff */
[----:B------:R-:W-:Y:S05]  /*52e0*/  BRA `(.L_x_108) ;  /* 0x00000000000c7947 */ /* 0x000fea0003800000 */
.L_x_104:
[----:B------:R-:W-:-:S04]  /*52f0*/  UIADD3 UR4, UPT, UPT, UR13, 0x2b0, URZ ;  /* 0x000002b00d047890 */ /* 0x000fc8000fffe0ff */
[----:B------:R-:W-:-:S09]  /*5300*/  UPRMT UR4, UR30, 0x654, UR4 ;  /* 0x000006541e047896 */ /* 0x000fd20008000004 */
[----:B------:R-:W-:Y:S03]  /*5310*/  SYNCS.ARRIVE.TRANS64.RED.A1T0 RZ, [UR4], RZ ;  /* 0x000000ffffff79a7 */ /* 0x000fe60008100404 */
.L_x_108:
[----:B-12---:R-:W-:Y:S01]  /*5320*/  SHF.L.U32 R3, RZ, 0x1f, RZ ;  /* 0x0000001fff037819 */ /* 0x006fe200000006ff */
[----:B------:R-:W-:Y:S01]  /*5330*/  UIADD3 UR4, UPT, UPT, UR13, 0x2b0, URZ ;  /* 0x000002b00d047890 */ /* 0x000fe2000fffe0ff */
[----:B------:R-:W-:Y:S02]  /*5340*/  PLOP3.LUT P0, PT, PT, PT, UP1, 0x80, 0x8 ;  /* 0x000000000008781c */ /* 0x000fe40003f0f018 */
[----:B------:R-:W1:Y:S02]  /*5350*/  SYNCS.PHASECHK.TRANS64.TRYWAIT P1, [UR13+0x2b0], R3 ;  /* 0x0002b003ff0075a7 */ /* 0x000e64000802110d */
[----:B-1----:R-:W-:Y:S09]  /*5360*/  @!P1 BRA `(.L_x_110) ;  /* 0x0000005c00cc9947 */ /* 0x002ff20003800000 */
.L_x_238:
[----:B------:R-:W-:Y:S01]  /*5370*/  @!UP1 UPRMT UR4, UR30, 0x654, UR4 ;  /* 0x000006541e049896 */ /* 0x000fe20008000004 */
[----:B------:R-:W-:Y:S01]  /*5380*/  UMOV UR5, 0xffff ;  /* 0x0000ffff00057882 */ /* 0x000fe20000000000 */
[----:B------:R-:W-:-:S07]  /*5390*/  UMOV UR6, 0x1 ;  /* 0x0000000100067882 */ /* 0x000fce0000000000 */
[----:B------:R-:W-:Y:S01]  /*53a0*/  @!P0 SYNCS.ARRIVE.TRANS64.RED.A1T0 RZ, [UR4], RZ ;  /* 0x000000ffffff89a7 */ /* 0x000fe20008100404 */
[----:B------:R-:W-:Y:S01]  /*53b0*/  NOP ;  /* 0x0000000000007918 */ /* 0x000fe20000000000 */
[----:B-1----:R-:W1:Y:S01]  /*53c0*/  LDS R0, [UR8+0x14] ;  /* 0x00001408ff007984 */ /* 0x002e620008000800 */
[----:B------:R-:W-:-:S04]  /*53d0*/  ULOP3.LUT UR4, UR26, 0xffff, URZ, 0xc0, !UPT ;  /* 0x0000ffff1a047892 */ /* 0x000fc8000f8ec0ff */
[----:B------:R-:W-:-:S04]  /*53e0*/  USHF.R.U32.HI UR4, URZ, 0x5, UR4 ;  /* 0x00000005ff047899 */ /* 0x000fc80008011604 */
[----:B------:R-:W-:Y:S02]  /*53f0*/  USHF.L.U32 UR5, UR5, UR4, URZ ;  /* 0x0000000405057299 */ /* 0x000fe400080006ff */
[----:B------:R-:W-:-:S04]  /*5400*/  USHF.L.U32 UR4, UR6, UR4, URZ ;  /* 0x0000000406047299 */ /* 0x000fc800080006ff */
[----:B-1----:R-:W-:-:S04]  /*5410*/  LOP3.LUT R0, R0, UR5, RZ, 0xc0, !PT ;  /* 0x0000000500007c12 */ /* 0x002fc8000f8ec0ff */
[----:B------:R-:W-:-:S13]  /*5420*/  ISETP.NE.AND P0, PT, R0, UR5, PT ;  /* 0x0000000500007c0c */ /* 0x000fda000bf05270 */
[----:B------:R-:W-:Y:S05]  /*5430*/  @P0 BRA `(.L_x_111) ;  /* 0x0000000000580947 */ /* 0x000fea0003800000 */
[----:B------:R-:W1:Y:S02]  /*5440*/  LDS R0, [UR8+0x18] ;  /* 0x00001808ff007984 */ /* 0x000e640008000800 */
[----:B-1----:R-:W-:-:S04]  /*5450*/  LOP3.LUT R0, R0, UR4, RZ, 0xc0, !PT ;  /* 0x0000000400007c12 */ /* 0x002fc8000f8ec0ff */
[----:B------:R-:W-:-:S13]  /*5460*/  ISETP.NE.AND P0, PT, R0, UR4, PT ;  /* 0x0000000400007c0c */ /* 0x000fda000bf05270 */
[----:B------:R-:W-:Y:S05]  /*5470*/  @P0 BRA `(.L_x_112) ;  /* 0x00000000003c0947 */ /* 0x000fea0003800000 */
[----:B------:R-:W1:Y:S01]  /*5480*/  S2R R2, SR_LANEID ;  /* 0x0000000000027919 */ /* 0x000e620000000000 */
[----:B------:R-:W-:Y:S01]  /*5490*/  ULOP3.LUT UR5, URZ, UR5, URZ, 0x33, !UPT ;  /* 0x00000005ff057292 */ /* 0x000fe2000f8e33ff */
[----:B------:R-:W-:Y:S01]  /*54a0*/  LOP3.LUT R4, RZ, UR4, RZ, 0x33, !PT ;  /* 0x00000004ff047c12 */ /* 0x000fe2000f8e33ff */
[----:B------:R-:W-:Y:S02]  /*54b0*/  VOTEU.ANY UR4, UPT, PT ;  /* 0x0000000000047886 */ /* 0x000fe400038e0100 */
[----:B------:R-:W-:Y:S01]  /*54c0*/  UFLO.U32 UR4, UR4 ;  /* 0x00000004000472bd */ /* 0x000fe200080e0000 */
[----:B------:R-:W2:Y:S01]  /*54d0*/  REDUX UR6, R4 ;  /* 0x00000000040673c4 */ /* 0x000ea20000000000 */
[----:B------:R-:W-:-:S06]  /*54e0*/  IMAD.U32 R0, RZ, RZ, UR5 ;  /* 0x00000005ff007e24 */ /* 0x000fcc000f8e00ff */
[----:B------:R4:W-:Y:S01]  /*54f0*/  UTCATOMSWS.AND URZ, UR5 ;  /* 0x0000000500ff79e3 */ /* 0x0009e20008000000 */
[----:B------:R-:W3:Y:S01]  /*5500*/  REDUX UR7, R0 ;  /* 0x00000000000773c4 */ /* 0x000ee20000000000 */
[----:B-1----:R-:W-:Y:S01]  /*5510*/  ISETP.EQ.U32.AND P0, PT, R2, UR4, PT ;  /* 0x0000000402007c0c */ /* 0x002fe2000bf02070 */
[----:B--2---:R-:W-:Y:S01]  /*5520*/  IMAD.U32 R2, RZ, RZ, UR6 ;  /* 0x00000006ff027e24 */ /* 0x004fe2000f8e00ff */
[----:B---3--:R-:W-:-:S11]  /*5530*/  MOV R3, UR7 ;  /* 0x0000000700037c02 */ /* 0x008fd60008000f00 */
[----:B------:R4:W-:Y:S04]  /*5540*/  @P0 ATOMS.AND RZ, [UR8+0x14], R3 ;  /* 0x00001403ffff098c */ /* 0x0009e8000a800008 */
[----:B------:R4:W-:Y:S01]  /*5550*/  @P0 ATOMS.AND RZ, [UR8+0x18], R2 ;  /* 0x00001802ffff098c */ /* 0x0009e2000a800008 */
[----:B------:R-:W-:Y:S05]  /*5560*/  BRA `(.L_x_113) ;  /* 0x0000000000147947 */ /* 0x000fea0003800000 */
.L_x_112:
[----:B------:R-:W-:Y:S02]  /*5570*/  MOV R2, 0x5590 ;  /* 0x0000559000027802 */ /* 0x000fe40000000f00 */
[----:B---3-5:R-:W-:Y:S05]  /*5580*/  CALL.REL.NOINC `($__internal_0_$__cuda_sm10x_tcgen05_guardrail_trap_col_being_dealloced_not_returned_by_alloc) ;  /* 0x0000006000207944 */ /* 0x028fea0003c00000 */
[----:B------:R-:W-:Y:S05]  /*5590*/  BRA `(.L_x_113) ;  /* 0x0000000000087947 */ /* 0x000fea0003800000 */
.L_x_111:
[----:B------:R-:W-:Y:S02]  /*55a0*/  MOV R2, 0x55c0 ;  /* 0x000055c000027802 */ /* 0x000fe40000000f00 */
[----:B---3-5:R-:W-:Y:S05]  /*55b0*/  CALL.REL.NOINC `($__internal_2_$__cuda_sm10x_tcgen05_guardrail_trap_unallocated_columns_being_dealloced) ;  /* 0x00000060002c7944 */ /* 0x028fea0003c00000 */
.L_x_113:
[----:B------:R-:W-:Y:S01]  /*55c0*/  NOP ;  /* 0x0000000000007918 */ /* 0x000fe20000000000 */
[----:B----4-:R-:W-:Y:S05]  /*55d0*/  EXIT ;  /* 0x000000000000794d */ /* 0x010fea0003800000 */
.L_x_84:
[----:B------:R-:W-:-:S09]  /*55e0*/  UISETP.NE.OR UP0, UPT, UR21, 0x3, !UP4 ;  /* 0x000000031500788c */ /* 0x000fd2000e705670 */
[----:B------:R-:W-:Y:S05]  /*55f0*/  BRA.U UP0, `(.L_x_114) ;  /* 0x0000000d007c7547 */ /* 0x000fea000b800000 */
[----:B------:R-:W2:Y:S01]  /*5600*/  LDCU UR32, c[0x0][0x370] ;  /* 0x00006e00ff2077ac */ /* 0x000ea20008000800 */
[----:B------:R-:W3:Y:S01]  /*5610*/  LDC.64 R16, c[0x0][0x348] ;  /* 0x0000d200ff107b82 */ /* 0x000ee20000000a00 */
[----:B------:R-:W-:Y:S02]  /*5620*/  HFMA2 R13, -RZ, RZ, 0, 0 ;  /* 0x00000000ff0d7431 */ /* 0x000fe400000001ff */
[----:B------:R-:W-:Y:S01]  /*5630*/  IMAD.MOV.U32 R15, RZ, RZ, 0x1 ;  /* 0x00000001ff0f7424 */ /* 0x000fe200078e00ff */
[----:B------:R-:W2:Y:S01]  /*5640*/  LDCU.128 UR28, c[0x0][0xb10] ;  /* 0x00016200ff1c77ac */ /* 0x000ea20008000c00 */
[----:B------:R-:W-:Y:S01]  /*5650*/  IMAD.MOV.U32 R14, RZ, RZ, RZ ;  /* 0x000000ffff0e7224 */ /* 0x000fe200078e00ff */
[----:B------:R-:W-:Y:S01]  /*5660*/  MOV R7, 0x2000 ;  /* 0x0000200000077802 */ /* 0x000fe20000000f00 */
[----:B------:R-:W4:Y:S01]  /*5670*/  LDCU UR27, c[0x0][0x374] ;  /* 0x00006e80ff1b77ac */ /* 0x000f220008000800 */
[----:B------:R-:W1:Y:S01]  /*5680*/  LDC.64 R2, c[0x0][0x888] ;  /* 0x00022200ff027b82 */ /* 0x000e620000000a00 */
[----:B------:R-:W4:Y:S01]  /*5690*/  LDCU UR15, c[0x0][0xb0c] ;  /* 0x00016180ff0f77ac */ /* 0x000f220008000800 */
[----:B------:R-:W3:Y:S06]  /*56a0*/  LDCU UR38, c[0x0][0xb20] ;  /* 0x00016400ff2677ac */ /* 0x000eec0008000800 */
[----:B------:R-:W1:Y:S01]  /*56b0*/  LDC.64 R4, c[0x0][0x890] ;  /* 0x00022400ff047b82 */ /* 0x000e620000000a00 */
[----:B------:R-:W3:Y:S01]  /*56c0*/  LDCU UR4, c[0x0][0xb30] ;  /* 0x00016600ff0477ac */ /* 0x000ee20008000800 */
[----:B------:R-:W-:Y:S01]  /*56d0*/  UMOV UR21, 0x400 ;  /* 0x0000040000157882 */ /* 0x000fe20000000000 */
[----:B--2---:R-:W-:-:S02]  /*56e0*/  UIMAD.WIDE.U32 UR6, UR32, UR28, URZ ;  /* 0x0000001c200672a5 */ /* 0x004fc4000f8e00ff */
[----:B----4-:R-:W-:Y:S02]  /*56f0*/  UIMAD.WIDE.U32 UR8, UR27, UR31, URZ ;  /* 0x0000001f1b0872a5 */ /* 0x010fe4000f8e00ff */
[----:B------:R-:W-:Y:S02]  /*5700*/  ULEA UR21, UR48, UR21, 0x18 ;  /* 0x0000001530157291 */ /* 0x000fe4000f8ec0ff */
[----:B------:R-:W-:Y:S02]  /*5710*/  UPLOP3.LUT UP3, UPT, UPT, UPT, UPT, 0x40, 0x4 ;  /* 0x000000000004789c */ /* 0x000fe40003f6e870 */
[----:B------:R-:W-:Y:S02]  /*5720*/  UIADD3 UR33, UPT, UPT, UR21, 0x208, URZ ;  /* 0x0000020815217890 */ /* 0x000fe4000fffe0ff */
[----:B------:R-:W-:Y:S01]  /*5730*/  UIADD3 UR17, UPT, UPT, UR21, 0x200, URZ ;  /* 0x0000020015117890 */ /* 0x000fe2000fffe0ff */
[----:B------:R-:W-:Y:S01]  /*5740*/  UMOV UR6, UR7 ;  /* 0x0000000700067c82 */ /* 0x000fe20008000000 */
[----:B------:R-:W-:Y:S01]  /*5750*/  UMOV UR35, UR9 ;  /* 0x0000000900237c82 */ /* 0x000fe20008000000 */
[----:B------:R-:W-:-:S02]  /*5760*/  UISETP.GE.AND UP0, UPT, UR42, 0x1, UPT ;  /* 0x000000012a00788c */ /* 0x000fc4000bf06270 */
[----:B------:R-:W-:Y:S01]  /*5770*/  UISETP.NE.AND UP4, UPT, UR42, 0x1, UPT ;  /* 0x000000012a00788c */ /* 0x000fe2000bf85270 */
[----:B------:R-:W2:Y:S01]  /*5780*/  LDCU.64 UR22, c[0x0][0xb28] ;  /* 0x00016500ff1677ac */ /* 0x000ea20008000a00 */
[----:B------:R-:W-:Y:S02]  /*5790*/  UISETP.NE.AND UP6, UPT, UR15, 0x1, UPT ;  /* 0x000000010f00788c */ /* 0x000fe4000bfc5270 */
[----:B------:R-:W-:Y:S02]  /*57a0*/  UISETP.NE.AND UP5, UPT, UR30, 0x1, UPT ;  /* 0x000000011e00788c */ /* 0x000fe4000bfa5270 */
[----:B------:R-:W-:Y:S02]  /*57b0*/  UPRMT UR33, UR48, 0x654, UR33 ;  /* 0x0000065430217896 */ /* 0x000fe40008000021 */
[----:B------:R-:W-:Y:S02]  /*57c0*/  USHF.R.U32.HI UR37, URZ, UR29, UR6 ;  /* 0x0000001dff257299 */ /* 0x000fe40008011606 */
[----:B------:R-:W-:-:S02]  /*57d0*/  UPRMT UR34, UR48, 0x654, UR17 ;  /* 0x0000065430227896 */ /* 0x000fc40008000011 */
[----:B---3--:R-:W-:Y:S02]  /*57e0*/  USHF.R.U32.HI UR35, URZ, UR38, UR35 ;  /* 0x00000026ff237299 */ /* 0x008fe40008011623 */
[----:B------:R-:W-:-:S11]  /*57f0*/  UISETP.NE.AND UP2, UPT, UR4, 0x1, UPT ;  /* 0x000000010400788c */ /* 0x000fd6000bf45270 */
.L_x_123:
[C---:B------:R-:W-:Y:S02]  /*5800*/  LEA R12, R14.reuse, UR21, 0x3 ;  /* 0x000000150e0c7c11 */ /* 0x040fe4000f8e18ff */
[----:B------:R-:W-:Y:S02]  /*5810*/  SHF.L.U32 R9, R13, 0x1f, RZ ;  /* 0x0000001f0d097819 */ /* 0x000fe400000006ff */
[----:B------:R-:W-:Y:S02]  /*5820*/  LEA R10, R14, UR21, 0x4 ;  /* 0x000000150e0a7c11 */ /* 0x000fe4000f8e20ff */
[----:B---3--:R-:W3:Y:S02]  /*5830*/  SYNCS.PHASECHK.TRANS64.TRYWAIT P0, [R12+URZ+0x230], R9 ;  /* 0x000230090c0075a7 */ /* 0x008ee400080011ff */
[----:B---3--:R-:W-:Y:S05]  /*5840*/  @!P0 BRA `(.L_x_115) ;  /* 0x0000005800ac8947 */ /* 0x008fea0003800000 */
.L_x_239:
[----:B---3--:R-:W3:Y:S01]  /*5850*/  LDS.128 R8, [R10+0x2c0] ;  /* 0x0002c0000a087984 */ /* 0x008ee20000000c00 */
[----:B------:R-:W-:Y:S01]  /*5860*/  UISETP.GE.AND UP0, UPT, UR42, 0x1, UPT ;  /* 0x000000012a00788c */ /* 0x000fe2000bf06270 */
[----:B------:R-:W-:Y:S01]  /*5870*/  @!PT LDS RZ, [RZ] ;  /* 0x00000000fffff984 */ /* 0x000fe20000000800 */
[----:B------:R-:W-:Y:S01]  /*5880*/  @!PT LDS RZ, [RZ] ;  /* 0x00000000fffff984 */ /* 0x000fe20000000800 */
[----:B------:R-:W-:Y:S01]  /*5890*/  @!PT LDS RZ, [RZ] ;  /* 0x00000000fffff984 */ /* 0x000fe20000000800 */
[----:B------:R-:W-:Y:S01]  /*58a0*/  @!PT LDS RZ, [RZ] ;  /* 0x00000000fffff984 */ /* 0x000fe20000000800 */
[----:B------:R4:W-:Y:S06]  /*58b0*/  MEMBAR.ALL.CTA ;  /* 0x0000000000007992 */ /* 0x0009ec0000008000 */
[----:B----4-:R-:W4:Y:S01]  /*58c0*/  FENCE.VIEW.ASYNC.S ;  /* 0x00000000000073c6 */ /* 0x010f220000000000 */
[----:B---3--:R-:W-:Y:S11]  /*58d0*/  LOP3.LUT P0, RZ, R10, 0x1, RZ, 0xc0, !PT ;  /* 0x000000010aff7812 */ /* 0x008ff6000780c0ff */
[----:B------:R-:W-:Y:S02]  /*58e0*/  @!UPT UIADD3 URZ, UPT, UPT, URZ, URZ, URZ ;  /* 0x000000fffffff290 */ /* 0x000fe4000fffe0ff */
[----:B----4-:R-:W-:Y:S01]  /*58f0*/  VOTEU.ANY UP1, P0 ;  /* 0x0000000000ff7886 */ /* 0x010fe20000020100 */
[----:B------:R-:W-:Y:S11]  /*5900*/  PLOP3.LUT P0, PT, PT, PT, UP1, 0x80, 0x8 ;  /* 0x000000000008781c */ /* 0x000ff60003f0f018 */
[----:B------:R-:W-:Y:S02]  /*5910*/  @!UPT UIADD3 URZ, UPT, UPT, URZ, URZ, URZ ;  /* 0x000000fffffff290 */ /* 0x000fe4000fffe0ff */
[----:B------:R-:W-:Y:S02]  /*5920*/  @P0 SHF.R.U32.HI R0, RZ, 0x10, R9 ;  /* 0x00000010ff000819 */ /* 0x000fe40000011609 */
[----:B------:R-:W-:Y:S02]  /*5930*/  @P0 MOV R6, R8 ;  /* 0x0000000800060202 */ /* 0x000fe40000000f00 */
[----:B------:R-:W-:Y:S01]  /*5940*/  @P0 R2UR UR4, R0 ;  /* 0x00000000000402ca */ /* 0x000fe200000e0000 */
[----:B------:R-:W-:Y:S01]  /*5950*/  VIADD R0, R12, 0x240 ;  /* 0x000002400c007836 */ /* 0x000fe20000000000 */
[----:B------:R-:W-:Y:S02]  /*5960*/  @P0 LOP3.LUT R8, R9, 0xffff, RZ, 0xc0, !PT ;  /* 0x0000ffff09080812 */ /* 0x000fe400078ec0ff */
[----:B------:R-:W-:Y:S02]  /*5970*/  @P0 R2UR UR6, R6 ;  /* 0x00000000060602ca */ /* 0x000fe400000e0000 */
[----:B------:R-:W-:Y:S02]  /*5980*/  PRMT R0, RZ, 0x654, R0 ;  /* 0x00000654ff007816 */ /* 0x000fe40000000000 */
[----:B------:R-:W-:Y:S02]  /*5990*/  @P0 R2UR UR5, R8 ;  /* 0x00000000080502ca */ /* 0x000fe400000e0000 */
[----:B------:R3:W-:Y:S03]  /*59a0*/  SYNCS.ARRIVE.TRANS64.RED.A1T0 RZ, [R0+URZ], RZ ;  /* 0x000000ff00ff79a7 */ /* 0x0007e600081004ff */
[----:B------:R-:W-:Y:S04]  /*59b0*/  @UP1 UMOV UR26, UR4 ;  /* 0x00000004001a1c82 */ /* 0x000fe80008000000 */
[----:B------:R-:W-:Y:S04]  /*59c0*/  @UP1 UMOV UR14, UR6 ;  /* 0x00000006000e1c82 */ /* 0x000fe80008000000 */
[----:B------:R-:W-:Y:S01]  /*59d0*/  @UP1 UMOV UR13, UR5 ;  /* 0x00000005000d1c82 */ /* 0x000fe20008000000 */
[----:B------:R-:W-:Y:S05]  /*59e0*/  BRA.U !UP0, `(.L_x_116) ;  /* 0x0000000108a47547 */ /* 0x000fea000b800000 */
[----:B------:R-:W-:Y:S02]  /*59f0*/  UIMAD.WIDE.U32 UR8, UR13, UR31, URZ ;  /* 0x0000001f0d0872a5 */ /* 0x000fe4000f8e00ff */
[----:B------:R-:W-:Y:S02]  /*5a00*/  UIMAD.WIDE.U32 UR10, UR14, UR28, URZ ;  /* 0x0000001c0e0a72a5 */ /* 0x000fe4000f8e00ff */
[----:B------:R-:W-:Y:S02]  /*5a10*/  USEL UR4, UR27, UR35, !UP5 ;  /* 0x000000231b047287 */ /* 0x000fe4000e800000 */
[----:B------:R-:W-:Y:S02]  /*5a20*/  USEL UR7, UR32, UR37, !UP6 ;  /* 0x0000002520077287 */ /* 0x000fe4000f000000 */
[----:B--2---:R-:W-:Y:S02]  /*5a30*/  UIMAD.WIDE.U32 UR18, UR4, UR22, URZ ;  /* 0x00000016041272a5 */ /* 0x004fe4000f8e00ff */
[----:B------:R-:W-:Y:S01]  /*5a40*/  UIMAD.WIDE.U32 UR24, UR7, UR22, URZ ;  /* 0x00000016071872a5 */ /* 0x000fe2000f8e00ff */
[----:B------:R-:W-:Y:S02]  /*5a50*/  UMOV UR5, UR9 ;  /* 0x0000000900057c82 */ /* 0x000fe40008000000 */
[----:B------:R-:W-:Y:S03]  /*5a60*/  USHF.R.U32.HI UR6, URZ, UR38, UR5 ;  /* 0x00000026ff067299 */ /* 0x000fe60008011605 */
[----:B------:R-:W-:Y:S01]  /*5a70*/  UMOV UR5, UR11 ;  /* 0x0000000b00057c82 */ /* 0x000fe20008000000 */
[----:B------:R-:W-:Y:S02]  /*5a80*/  USEL UR6, UR13, UR6, !UP5 ;  /* 0x000000060d067287 */ /* 0x000fe4000e800000 */
[----:B------:R-:W-:Y:S02]  /*5a90*/  USHF.R.U32.HI UR8, URZ, UR29, UR5 ;  /* 0x0000001dff087299 */ /* 0x000fe40008011605 */
[----:B------:R-:W-:Y:S01]  /*5aa0*/  UIMAD.WIDE.U32 UR10, UR6, UR22, URZ ;  /* 0x00000016060a72a5 */ /* 0x000fe2000f8e00ff */
[----:B------:R-:W-:Y:S02]  /*5ab0*/  UMOV UR5, UR19 ;  /* 0x0000001300057c82 */ /* 0x000fe40008000000 */
[----:B------:R-:W-:Y:S03]  /*5ac0*/  @UP4 USHF.R.U32.HI UR4, URZ, UR23, UR5 ;  /* 0x00000017ff044299 */ /* 0x000fe60008011605 */
[----:B------:R-:W-:Y:S01]  /*5ad0*/  UMOV UR5, UR25 ;  /* 0x0000001900057c82 */ /* 0x000fe20008000000 */
[----:B------:R-:W-:Y:S02]  /*5ae0*/  UIMAD UR4, UR42, UR4, URZ ;  /* 0x000000042a0472a4 */ /* 0x000fe4000f8e02ff */
[----:B------:R-:W-:Y:S02]  /*5af0*/  @UP4 USHF.R.U32.HI UR7, URZ, UR23, UR5 ;  /* 0x00000017ff074299 */ /* 0x000fe40008011605 */
[----:B------:R-:W-:Y:S02]  /*5b00*/  USEL UR5, UR14, UR8, !UP6 ;  /* 0x000000080e057287 */ /* 0x000fe4000f000000 */
[----:B------:R-:W-:Y:S02]  /*5b10*/  UIMAD UR8, UR42, UR7, URZ ;  /* 0x000000072a0872a4 */ /* 0x000fe4000f8e02ff */
[----:B------:R-:W-:Y:S03]  /*5b20*/  UISETP.GE.AND UP0, UPT, UR6, UR4, UPT ;  /* 0x000000040600728c */ /* 0x000fe6000bf06270 */
[----:B------:R-:W-:Y:S01]  /*5b30*/  UMOV UR4, UR11 ;  /* 0x0000000b00047c82 */ /* 0x000fe20008000000 */
[----:B------:R-:W-:Y:S02]  /*5b40*/  UISETP.GE.OR UP0, UPT, UR5, UR8, UP0 ;  /* 0x000000080500728c */ /* 0x000fe40008706670 */
[----:B------:R-:W-:Y:S02]  /*5b50*/  USHF.R.U32.HI UR4, URZ, UR23, UR4 ;  /* 0x00000017ff047299 */ /* 0x000fe40008011604 */
[----:B------:R-:W-:Y:S02]  /*5b60*/  UIMAD.WIDE.U32 UR8, UR5, UR22, URZ ;  /* 0x00000016050872a5 */ /* 0x000fe4000f8e00ff */
[----:B------:R-:W-:Y:S04]  /*5b70*/  USEL UR10, UR6, UR4, !UP4 ;  /* 0x00000004060a7287 */ /* 0x000fe8000e000000 */
[----:B------:R-:W-:Y:S01]  /*5b80*/  UIADD3 UR11, UPT, UPT, -UR10, URZ, URZ ;  /* 0x000000ff0a0b7290 */ /* 0x000fe2000fffe1ff */
[----:B------:R-:W-:Y:S02]  /*5b90*/  @!UP0 UMOV UR4, UR9 ;  /* 0x0000000900048c82 */ /* 0x000fe40008000000 */
[----:B------:R-:W-:Y:S02]  /*5ba0*/  @!UP0 USHF.R.U32.HI UR4, URZ, UR23, UR4 ;  /* 0x00000017ff048299 */ /* 0x000fe40008011604 */
[----:B------:R-:W-:Y:S02]  /*5bb0*/  UIMAD UR8, UR42, UR11, UR6 ;  /* 0x0000000b2a0872a4 */ /* 0x000fe4000f8e0206 */
[----:B------:R-:W-:Y:S04]  /*5bc0*/  @!UP0 USEL UR4, UR5, UR4, !UP4 ;  /* 0x0000000405048287 */ /* 0x000fe8000e000000 */
[----:B------:R-:W-:Y:S02]  /*5bd0*/  @!UP0 UIMAD UR8, UR7, UR8, UR4 ;  /* 0x00000008070882a4 */ /* 0x000fe4000f8e0204 */
[----:B------:R-:W-:Y:S02]  /*5be0*/  @!UP0 UIADD3 UR9, UPT, UPT, UR10, -UR4, URZ ;  /* 0x800000040a098290 */ /* 0x000fe4000fffe0ff */
[----:B------:R-:W-:Y:S02]  /*5bf0*/  UIADD3 UR4, UPT, UPT, -UR5, URZ, URZ ;  /* 0x000000ff05047290 */ /* 0x000fe4000fffe1ff */
[----:B------:R-:W-:Y:S02]  /*5c00*/  UIADD3 UR7, UPT, UPT, -UR6, URZ, URZ ;  /* 0x000000ff06077290 */ /* 0x000fe4000fffe1ff */
[----:B------:R-:W-:Y:S02]  /*5c10*/  @!UP0 UIMAD UR6, UR9, UR42, UR5 ;  /* 0x0000002a090682a4 */ /* 0x000fe4000f8e0205 */
[----:B------:R-:W-:Y:S02]  /*5c20*/  UIMAD UR14, UR15, UR4, UR14 ;  /* 0x000000040f0e72a4 */ /* 0x000fe4000f8e020e */
[----:B------:R-:W-:Y:S01]  /*5c30*/  UIMAD UR13, UR30, UR7, UR13 ;  /* 0x000000071e0d72a4 */ /* 0x000fe2000f8e020d */
[----:B------:R-:W-:Y:S02]  /*5c40*/  @!UP0 UMOV UR5, UR8 ;  /* 0x0000000800058c82 */ /* 0x000fe40008000000 */
[----:B------:R-:W-:Y:S02]  /*5c50*/  UIMAD UR14, UR5, UR15, UR14 ;  /* 0x0000000f050e72a4 */ /* 0x000fe4000f8e020e */
[----:B------:R-:W-:Y:S11]  /*5c60*/  UIMAD UR13, UR6, UR30, UR13 ;  /* 0x0000001e060d72a4 */ /* 0x000ff6000f8e020d */
[----:B------:R-:W-:Y:S01]  /*5c70*/  @!UPT UIADD3 URZ, UPT, UPT, URZ, URZ, URZ ;  /* 0x000000fffffff290 */ /* 0x000fe2000fffe0ff */
.L_x_116:
[----:B------:R-:W4:Y:S01]  /*5c80*/  @!UP2 LDCU.128 UR8, c[0x0][0xb10] ;  /* 0x00016200ff08a7ac */ /* 0x000f220008000c00 */
[C---:B-1----:R-:W-:Y:S02]  /*5c90*/  ISETP.NE.U32.AND P1, PT, R4.reuse, RZ, PT ;  /* 0x000000ff0400720c */ /* 0x042fe40003f25070 */
[----:B------:R-:W-:Y:S02]  /*5ca0*/  ISETP.NE.U32.AND P0, PT, R4, RZ, PT ;  /* 0x000000ff0400720c */ /* 0x000fe40003f05070 */
[C---:B------:R-:W-:Y:S02]  /*5cb0*/  ISETP.NE.AND.EX P1, PT, R5.reuse, RZ, PT, P1 ;  /* 0x000000ff0500720c */ /* 0x040fe40003f25310 */
[----:B------:R-:W-:Y:S01]  /*5cc0*/  ISETP.NE.AND.EX P0, PT, R5, RZ, PT, P0 ;  /* 0x000000ff0500720c */ /* 0x000fe20003f05300 */
[----:B------:R-:W1:Y:S01]  /*5cd0*/  @!UP2 LDCU UR5, c[0x0][0xb0c] ;  /* 0x00016180ff05a7ac */ /* 0x000e620008000800 */
[----:B------:R-:W-:Y:S01]  /*5ce0*/  SHF.L.U32 R9, R15, 0x1f, RZ ;  /* 0x0000001f0f097819 */ /* 0x000fe200000006ff */
[----:B------:R-:W-:Y:S02]  /*5cf0*/  USHF.L.U32 UR19, UR16, 0x7, URZ ;  /* 0x0000000710137899 */ /* 0x000fe400080006ff */
[----:B------:R-:W-:Y:S02]  /*5d00*/  USHF.L.U32 UR18, UR20, 0x7, URZ ;  /* 0x0000000714127899 */ /* 0x000fe400080006ff */
[----:B----4-:R-:W-:Y:S07]  /*5d10*/  UIMAD.WIDE.U32 UR6, UR14, UR8, URZ ;  /* 0x000000080e0672a5 */ /* 0x010fee000f8e00ff */
[----:B------:R-:W-:Y:S01]  /*5d20*/  @!UP2 UMOV UR4, UR7 ;  /* 0x000000070004ac82 */ /* 0x000fe20008000000 */
[----:B-1----:R-:W-:Y:S02]  /*5d30*/  @!UP2 UISETP.NE.AND UP0, UPT, UR5, 0x1, UPT ;  /* 0x000000010500a88c */ /* 0x002fe4000bf05270 */
[----:B------:R-:W-:Y:S02]  /*5d40*/  @!UP2 USHF.R.U32.HI UR4, URZ, UR9, UR4 ;  /* 0x00000009ff04a299 */ /* 0x000fe40008011604 */
[----:B------:R-:W-:Y:S02]  /*5d50*/  UIMAD.WIDE.U32 UR6, UR13, UR11, URZ ;  /* 0x0000000b0d0672a5 */ /* 0x000fe4000f8e00ff */
[----:B------:R-:W-:Y:S02]  /*5d60*/  @!UP2 USEL UR8, UR14, UR4, !UP0 ;  /* 0x000000040e08a287 */ /* 0x000fe4000c000000 */
[----:B------:R-:W-:Y:S03]  /*5d70*/  @!UP2 UISETP.NE.AND UP0, UPT, UR10, 0x1, UPT ;  /* 0x000000010a00a88c */ /* 0x000fe6000bf05270 */
[----:B------:R-:W-:Y:S02]  /*5d80*/  @!UP2 UMOV UR6, UR7 ;  /* 0x000000070006ac82 */ /* 0x000fe40008000000 */
[----:B------:R-:W1:Y:S02]  /*5d90*/  @!UP2 LDCU UR4, c[0x0][0xb20] ;  /* 0x00016400ff04a7ac */ /* 0x000e640008000800 */
[----:B-1----:R-:W-:Y:S04]  /*5da0*/  @!UP2 USHF.R.U32.HI UR6, URZ, UR4, UR6 ;  /* 0x00000004ff06a299 */ /* 0x002fe80008011606 */
[----:B------:R-:W-:Y:S04]  /*5db0*/  @!UP2 USEL UR6, UR13, UR6, !UP0 ;  /* 0x000000060d06a287 */ /* 0x000fe8000c000000 */
[----:B------:R-:W-:Y:S02]  /*5dc0*/  @!UP2 UIADD3 UR4, UPT, UPT, -UR8, UR6, URZ ;  /* 0x000000060804a290 */ /* 0x000fe4000fffe1ff */
[----:B------:R-:W-:Y:S02]  /*5dd0*/  @!UP2 UIADD3 UR6, UPT, UPT, UR8, -UR6, URZ ;  /* 0x800000060806a290 */ /* 0x000fe4000fffe0ff */
[----:B------:R-:W-:Y:S02]  /*5de0*/  @!UP2 UIMAD UR14, UR4, UR5, UR14 ;  /* 0x00000005040ea2a4 */ /* 0x000fe4000f8e020e */
[----:B------:R-:W-:Y:S01]  /*5df0*/  @!UP2 UIMAD UR13, UR6, UR10, UR13 ;  /* 0x0000000a060da2a4 */ /* 0x000fe2000f8e020d */
[----:B------:R-:W-:Y:S11]  /*5e00*/  BRA.U UP3, `(.L_x_117) ;  /* 0x0000000103107547 */ /* 0x000ff6000b800000 */
[----:B---3--:R-:W-:Y:S04]  /*5e10*/  MOV R0, UR43 ;  /* 0x0000002b00007c02 */ /* 0x008fe80008000f00 */
[----:B------:R-:W-:Y:S04]  /*5e20*/  SHF.L.U32 R11, R0, 0x1f, RZ ;  /* 0x0000001f000b7819 */ /* 0x000fe800000006ff */
[----:B------:R-:W1:Y:S02]  /*5e30*/  SYNCS.PHASECHK.TRANS64.TRYWAIT P2, [UR21+0x228], R11 ;  /* 0x0002280bff0075a7 */ /* 0x000e640008041115 */
[----:B-1----:R-:W-:Y:S05]  /*5e40*/  @!P2 BRA `(.L_x_118) ;  /* 0x000000540040a947 */ /* 0x002fea0003800000 */
.L_x_117:
[----:B------:R-:W-:Y:S05]  /*5e50*/  @!P1 BRA `(.L_x_119) ;  /* 0x0000000000309947 */ /* 0x000fea0003800000 */
[----:B------:R-:W-:Y:S01]  /*5e60*/  ISETP.NE.U32.AND P1, PT, R2, RZ, PT ;  /* 0x000000ff0200720c */ /* 0x000fe20003f25070 */
[----:B------:R-:W4:Y:S01]  /*5e70*/  LDCU.64 UR4, c[0x0][0x358] ;  /* 0x00006b00ff0477ac */ /* 0x000f220008000a00 */
[----:B------:R-:W-:Y:S02]  /*5e80*/  IMAD.MOV.U32 R162, RZ, RZ, 0x1 ;  /* 0x00000001ffa27424 */ /* 0x000fe400078e00ff */
[----:B------:R-:W-:Y:S11]  /*5e90*/  ISETP.NE.AND.EX P1, PT, R3, RZ, PT, P1 ;  /* 0x000000ff0300720c */ /* 0x000ff60003f25310 */
[----:B------:R-:W-:Y:S02]  /*5ea0*/  @!UPT UIADD3 URZ, UPT, UPT, URZ, URZ, URZ ;  /* 0x000000fffffff290 */ /* 0x000fe4000fffe0ff */
[----:B-1----:R-:W1:Y:S01]  /*5eb0*/  @P1 LDC.64 R10, c[0x0][0x888] ;  /* 0x00022200ff0a1b82 */ /* 0x002e620000000a00 */
[----:B---3--:R-:W-:Y:S04]  /*5ec0*/  @P1 IMAD R0, R4, UR36, RZ ;  /* 0x0000002404001c24 */ /* 0x008fe8000f8e02ff */
[----:B-1----:R-:W-:Y:S04]  /*5ed0*/  @P1 IMAD.WIDE R10, R0, 0x4, R10 ;  /* 0x00000004000a1825 */ /* 0x002fe800078e020a */
[----:B------:R-:W-:Y:S01]  /*5ee0*/  HFMA2 R0, -RZ, RZ, 0, 5.9604644775390625e-08 ;  /* 0x00000001ff007431 */ /* 0x000fe200000001ff */
[----:B----45:R4:W5:Y:S04]  /*5ef0*/  @P1 LDG.E R73, desc[UR4][R10.64] ;  /* 0x000000040a491981 */ /* 0x030968000c1e1900 */
[----:B------:R-:W-:Y:S01]  /*5f00*/  @!P1 PRMT R162, R0, 0x7610, R162 ;  /* 0x0000761000a29816 */ /* 0x000fe200000000a2 */
[----:B----4-:R-:W1:Y:S06]  /*5f10*/  @!P1 LDC R73, c[0x0][0x880] ;  /* 0x00022000ff499b82 */ /* 0x010e6c0000000800 */
.L_x_119:
[----:B-1---5:R-:W-:Y:S01]  /*5f20*/  @!P0 FSETP.EQ.AND P1, PT, R73, RZ, PT ;  /* 0x000000ff4900820b */ /* 0x022fe20003f22000 */
[----:B------:R-:W-:Y:S01]  /*5f30*/  @!UPT UIADD3 URZ, UPT, UPT, URZ, URZ, URZ ;  /* 0x000000fffffff290 */ /* 0x000fe2000fffe0ff */
[----:B------:R-:W-:Y:S11]  /*5f40*/  @!P0 BRA `(.L_x_120) ;  /* 0x0000000000188947 */ /* 0x000ff60003800000 */
[----:B------:R-:W-:Y:S02]  /*5f50*/  LOP3.LUT P0, RZ, R162, 0xff, RZ, 0xc0, !PT ;  /* 0x000000ffa2ff7812 */ /* 0x000fe4000780c0ff */
[----:B------:R-:W-:Y:S04]  /*5f60*/  ISETP.NE.U32.AND P1, PT, R2, RZ, PT ;  /* 0x000000ff0200720c */ /* 0x000fe80003f25070 */
[----:B------:R-:W-:Y:S04]  /*5f70*/  ISETP.NE.AND.EX P1, PT, R3, RZ, PT, P1 ;  /* 0x000000ff0300720c */ /* 0x000fe80003f25310 */
[----:B------:R-:W-:Y:S03]  /*5f80*/  PLOP3.LUT P1, PT, P1, PT, PT, 0x8, 0x80 ;  /* 0x000000000080781c */ /* 0x000fe60000f2e170 */
[----:B------:R-:W-:Y:S11]  /*5f90*/  @P0 FSETP.EQ.AND P1, PT, R73, RZ, PT ;  /* 0x000000ff4900020b */ /* 0x000ff60003f22000 */
[----:B------:R-:W-:Y:S02]  /*5fa0*/  @!UPT UIADD3 URZ, UPT, UPT, URZ, URZ, URZ ;  /* 0x000000fffffff290 */ /* 0x000fe4000fffe0ff */
.L_x_120:
[----:B------:R-:W1:Y:S01]  /*5fb0*/  SYNCS.PHASECHK.TRANS64.TRYWAIT P2, [UR21+0x210], R9 ;  /* 0x00021009ff0075a7 */ /* 0x000e620008041115 */
[----:B------:R-:W-:Y:S04]  /*5fc0*/  ELECT P0, URZ, PT ;  /* 0x0000000000ff782f */ /* 0x000fe80003800000 */
[----:B------:R-:W-:Y:S11]  /*5fd0*/  PLOP3.LUT P1, PT, P1, P0, PT, 0xf2, 0x2f ;  /* 0x00000000002f781c */ /* 0x000ff60000f21e72 */
[----:B------:R-:W-:Y:S02]  /*5fe0*/  @!UPT UIADD3 URZ, UPT, UPT, URZ, URZ, URZ ;  /* 0x000000fffffff290 */ /* 0x000fe4000fffe0ff */
[----:B------:R-:W-:Y:S05]  /*5ff0*/  @!P1 IADD3 R8, P0, PT, R16, 0x580, RZ ;  /* 0x0000058010089810 */ /* 0x000fea0007f1e0ff */
[----:B------:R-:W-:Y:S01]  /*6000*/  @!P1 IMAD.X R6, RZ, RZ, R17, P0 ;  /* 0x000000ffff069224 */ /* 0x000fe200000e0611 */
[----:B-1----:R-:W-:Y:S07]  /*6010*/  @!P2 BRA `(.L_x_121) ;  /* 0x0000005000e4a947 */ /* 0x002fee0003800000 */
.L_x_242:
[----:B------:R-:W-:Y:S01]  /*6020*/  @!P1 R2UR UR5, R8 ;  /* 0x00000000080592ca */ /* 0x000fe200000e0000 */
[----:B------:R-:W-:Y:S01]  /*6030*/  VOTEU.ALL UP0, P1 ;  /* 0x0000000000ff7886 */ /* 0x000fe20000800000 */
[----:B------:R-:W-:Y:S01]  /*6040*/  @!P1 R2UR UR4, R6 ;  /* 0x00000000060492ca */ /* 0x000fe200000e0000 */
[----:B-1-3--:R-:W-:Y:S01]  /*6050*/  @!P1 IMAD.MOV.U32 R0, RZ, RZ, 0x2000 ;  /* 0x00002000ff009424 */ /* 0x00afe200078e00ff */
[----:B------:R-:W-:Y:S01]  /*6060*/  UMOV UR6, 0x0 ;  /* 0x0000000000067882 */ /* 0x000fe20000000000 */
[----:B------:R-:W-:Y:S01]  /*6070*/  UMOV UR7, 0x10000000 ;  /* 0x1000000000077882 */ /* 0x000fe20000000000 */
[----:B------:R-:W-:Y:S01]  /*6080*/  @!UP0 UIADD3 UR16, UPT, UPT, UR21, 0x400, URZ ;  /* 0x0000040015108890 */ /* 0x000fe2000fffe0ff */
[----:B------:R-:W-:Y:S01]  /*6090*/  VIADD R14, R14, 0x1 ;  /* 0x000000010e0e7836 */ /* 0x000fe20000000000 */
[----:B------:R-:W-:Y:S01]  /*60a0*/  VOTEU.ALL UP0, P1 ;  /* 0x0000000000ff7886 */ /* 0x000fe20000800000 */
[----:B------:R-:W-:Y:S04]  /*60b0*/  UMOV UR20, UR36 ;  /* 0x0000002400147c82 */ /* 0x000fe80008000000 */
[----:B------:R-:W-:Y:S02]  /*60c0*/  IMAD.U32 R10, RZ, RZ, UR5 ;  /* 0x00000005ff0a7e24 */ /* 0x000fe4000f8e00ff */
[----:B------:R-:W-:Y:S03]  /*60d0*/  IMAD.U32 R11, RZ, RZ, UR4 ;  /* 0x00000004ff0b7e24 */ /* 0x000fe6000f8e00ff */
[----:B------:R-:W-:Y:S02]  /*60e0*/  @!P1 R2UR UR4, R10 ;  /* 0x000000000a0492ca */ /* 0x000fe400000e0000 */
[----:B------:R-:W-:Y:S11]  /*60f0*/  @!P1 R2UR UR5, R11 ;  /* 0x000000000b0592ca */ /* 0x000ff600000e0000 */
[----:B------:R-:W-:Y:S02]  /*6100*/  @!UPT UIADD3 URZ, UPT, UPT, URZ, URZ, URZ ;  /* 0x000000fffffff290 */ /* 0x000fe4000fffe0ff */
[----:B------:R1:W-:Y:S01]  /*6110*/  @!UP0 UTMALDG.3D [UR16], [UR4], desc[UR6] ;  /* 0x00000610040085b4 */ /* 0x0003e20008011000 */
[----:B------:R1:W-:Y:S01]  /*6120*/  @!P1 SYNCS.ARRIVE.TRANS64.RED.A0TR RZ, [UR21+0x200], R0 ;  /* 0x00020000ffff99a7 */ /* 0x0003e20008300415 */
[----:B------:R-:W-:Y:S01]  /*6130*/  SYNCS.ARRIVE.TRANS64.RED.A1T0 RZ, [UR34], RZ ;  /* 0x000000ffffff79a7 */ /* 0x000fe20008100422 */
[----:B------:R-:W3:Y:S02]  /*6140*/  SYNCS.PHASECHK.TRANS64.TRYWAIT P0, [UR21+0x218], R9 ;  /* 0x00021809ff0075a7 */ /* 0x000ee40008001115 */
[----:B-1-3--:R-:W-:Y:S05]  /*6150*/  @!P0 BRA `(.L_x_122) ;  /* 0x0000005000ac8947 */ /* 0x00afea0003800000 */
.L_x_244:
[----:B------:R-:W-:Y:S01]  /*6160*/  @!P1 IADD3 R6, P0, PT, R16, 0x580, RZ ;  /* 0x0000058010069810 */ /* 0x000fe20007f1e0ff */
[----:B------:R-:W-:Y:S01]  /*6170*/  VOTEU.ALL UP0, P1 ;  /* 0x0000000000ff7886 */ /* 0x000fe20000800000 */
[----:B------:R-:W-:Y:S01]  /*6180*/  UMOV UR6, 0x0 ;  /* 0x0000000000067882 */ /* 0x000fe20000000000 */
[----:B------:R-:W-:Y:S01]  /*6190*/  UMOV UR7, 0x10000000 ;  /* 0x1000000000077882 */ /* 0x000fe20000000000 */
[----:B------:R-:W-:Y:S01]  /*61a0*/  @!P1 R2UR UR5, R6 ;  /* 0x00000000060592ca */ /* 0x000fe200000e0000 */
[----:B-1----:R-:W-:Y:S01]  /*61b0*/  @!P1 IMAD.X R0, RZ, RZ, R17, P0 ;  /* 0x000000ffff009224 */ /* 0x002fe200000e0611 */
[----:B------:R-:W-:Y:S01]  /*61c0*/  @!UP0 UIADD3 UR10, UPT, UPT, UR18, 0x40, URZ ;  /* 0x00000040120a8890 */ /* 0x000fe2000fffe0ff */
[----:B------:R-:W-:Y:S01]  /*61d0*/  ISETP.NE.AND P0, PT, R14, 0x2, PT ;  /* 0x000000020e00780c */ /* 0x000fe20003f05270 */
[----:B------:R-:W-:Y:S01]  /*61e0*/  @!UP0 UIADD3 UR8, UPT, UPT, UR21, 0x2400, URZ ;  /* 0x0000240015088890 */ /* 0x000fe2000fffe0ff */
[----:B------:R-:W-:Y:S01]  /*61f0*/  LOP3.LUT R15, R15, 0x1, RZ, 0x3c, !PT ;  /* 0x000000010f0f7812 */ /* 0x000fe200078e3cff */
[----:B------:R-:W-:Y:S01]  /*6200*/  @!UP0 UIADD3 UR9, UPT, UPT, UR21, 0x208, URZ ;  /* 0x0000020815098890 */ /* 0x000fe2000fffe0ff */
[----:B------:R-:W-:Y:S01]  /*6210*/  @!P1 R2UR UR4, R0 ;  /* 0x00000000000492ca */ /* 0x000fe200000e0000 */
[----:B------:R-:W-:Y:S01]  /*6220*/  VOTEU.ALL UP0, P1 ;  /* 0x0000000000ff7886 */ /* 0x000fe20000800000 */
[----:B------:R-:W-:Y:S01]  /*6230*/  UMOV UR11, UR19 ;  /* 0x00000013000b7c82 */ /* 0x000fe20008000000 */
[----:B------:R-:W-:Y:S01]  /*6240*/  UMOV UR12, UR36 ;  /* 0x00000024000c7c82 */ /* 0x000fe20008000000 */
[----:B------:R-:W-:Y:S01]  /*6250*/  SEL R0, RZ, 0x1, P0 ;  /* 0x00000001ff007807 */ /* 0x000fe20000000000 */
[----:B------:R-:W-:Y:S01]  /*6260*/  UIADD3 UR20, UPT, UPT, UR13, UR59, URZ ;  /* 0x0000003b0d147290 */ /* 0x000fe2000fffe0ff */
[----:B------:R-:W-:Y:S01]  /*6270*/  IMAD.U32 R8, RZ, RZ, UR5 ;  /* 0x00000005ff087e24 */ /* 0x000fe2000f8e00ff */
[----:B------:R-:W-:Y:S01]  /*6280*/  SEL R14, R14, RZ, P0 ;  /* 0x000000ff0e0e7207 */ /* 0x000fe20000000000 */
[----:B------:R-:W-:Y:S01]  /*6290*/  UIADD3 UR16, UPT, UPT, UR14, UR60, URZ ;  /* 0x0000003c0e107290 */ /* 0x000fe2000fffe0ff */
[----:B------:R-:W-:Y:S01]  /*62a0*/  LOP3.LUT R13, R13, R0, RZ, 0x3c, !PT ;  /* 0x000000000d0d7212 */ /* 0x000fe200078e3cff */
[----:B------:R-:W-:Y:S01]  /*62b0*/  UPLOP3.LUT UP3, UPT, UPT, UPT, UPT, 0x80, 0x8 ;  /* 0x000000000008789c */ /* 0x000fe20003f6f070 */
[----:B------:R-:W-:Y:S02]  /*62c0*/  UMOV UR36, UR26 ;  /* 0x0000001a00247c82 */ /* 0x000fe40008000000 */
[----:B------:R-:W-:Y:S01]  /*62d0*/  IMAD.U32 R9, RZ, RZ, UR4 ;  /* 0x00000004ff097e24 */ /* 0x000fe2000f8e00ff */
[----:B------:R-:W-:Y:S04]  /*62e0*/  @!P1 R2UR UR4, R8 ;  /* 0x00000000080492ca */ /* 0x000fe800000e0000 */
[----:B------:R-:W-:Y:S11]  /*62f0*/  @!P1 R2UR UR5, R9 ;  /* 0x00000000090592ca */ /* 0x000ff600000e0000 */
[----:B------:R-:W-:Y:S02]  /*6300*/  @!UPT UIADD3 URZ, UPT, UPT, URZ, URZ, URZ ;  /* 0x000000fffffff290 */ /* 0x000fe4000fffe0ff */
[----:B------:R3:W-:Y:S01]  /*6310*/  @!UP0 UTMALDG.3D [UR8], [UR4], desc[UR6] ;  /* 0x00000608040085b4 */ /* 0x0007e20008011000 */
[----:B------:R3:W-:Y:S01]  /*6320*/  @!P1 SYNCS.ARRIVE.TRANS64.RED.A0TR RZ, [UR21+0x208], R7 ;  /* 0x00020807ffff99a7 */ /* 0x0007e20008300415 */
[----:B------:R-:W-:Y:S01]  /*6330*/  SYNCS.ARRIVE.TRANS64.RED.A1T0 RZ, [UR33], RZ ;  /* 0x000000ffffff79a7 */ /* 0x000fe20008100421 */
[----:B------:R-:W-:Y:S05]  /*6340*/  BRA.U UP1, `(.L_x_123) ;  /* 0xfffffff5012c7547 */ /* 0x000fea000b83ffff */
[----:B------:R-:W-:-:S04]  /*6350*/  SHF.L.U32 R3, R15, 0x1f, RZ ;  /* 0x0000001f0f037819 */ /* 0x000fc800000006ff */
[----:B------:R-:W1:Y:S02]  /*6360*/  SYNCS.PHASECHK.TRANS64.TRYWAIT P0, [UR21+0x210], R3 ;  /* 0x00021003ff0075a7 */ /* 0x000e640008001115 */
[----:B-1----:R-:W-:Y:S05]  /*6370*/  @!P0 BRA `(.L_x_124) ;  /* 0x00000050003c8947 */ /* 0x002fea0003800000 */
.L_x_246:
[----:B-1----:R-:W-:-:S07]  /*6380*/  MOV R0, UR21 ;  /* 0x0000001500007c02 */ /* 0x002fce0008000f00 */
.L_x_125:
[----:B-1----:R-:W-:-:S04]  /*6390*/  SHF.L.U32 R3, R15, 0x1f, RZ ;  /* 0x0000001f0f037819 */ /* 0x002fc800000006ff */
[----:B------:R1:W4:Y:S03]  /*63a0*/  SYNCS.PHASECHK.TRANS64.TRYWAIT P0, [R0+URZ+0x218], R3 ;  /* 0x00021803000075a7 */ /* 0x00032600080011ff */
[----:B----4-:R-:W-:Y:S05]  /*63b0*/  @!P0 NANOSLEEP.SYNCS 0x989680 ;  /* 0x009896800000895d */ /* 0x010fea0003900000 */
[----:B------:R-:W4:Y:S02]  /*63c0*/  @!P0 SYNCS.PHASECHK.TRANS64 P0, [R0+URZ+0x218], R3 ;  /* 0x00021803000085a7 */ /* 0x000f2400080010ff */
[----:B--234-:R-:W-:Y:S05]  /*63d0*/  @P0 EXIT ;  /* 0x000000000000094d */ /* 0x01cfea0003800000 */
[----:B------:R-:W-:Y:S05]  /*63e0*/  BRA `(.L_x_125) ;  /* 0xfffffffc00e87947 */ /* 0x000fea000383ffff */
.L_x_114:
[----:B------:R-:W-:-:S06]  /*63f0*/  UISETP.GE.AND UP0, UPT, UR21, 0x4, UPT ;  /* 0x000000041500788c */ /* 0x000fcc000bf06270 */
[----:B------:R-:W-:-:S13]  /*6400*/  PLOP3.LUT P0, PT, PT, PT, UP0, 0x80, 0x8 ;  /* 0x000000000008781c */ /* 0x000fda0003f0f008 */
[----:B-1----:R-:W-:Y:S05]  /*6410*/  @!P0 EXIT ;  /* 0x000000000000894d */ /* 0x002fea0003800000 */
[----:B------:R-:W-:Y:S01]  /*6420*/  BAR.SYNC.DEFER_BLOCKING 0x6, 0xa0 ;  /* 0x0182800000007b1d */ /* 0x000fe20000010000 */
[C---:B------:R-:W-:Y:S01]  /*6430*/  IMAD.SHL.U32 R4, R177.reuse, 0x40, RZ ;  /* 0x00000040b1047824 */ /* 0x040fe200078e00ff */
[C---:B------:R-:W-:Y:S01]  /*6440*/  LOP3.LUT R181, R177.reuse, 0x60, RZ, 0xc0, !PT ;  /* 0x00000060b1b57812 */ /* 0x040fe200078ec0ff */
[C---:B------:R-:W-:Y:S01]  /*6450*/  IMAD.SHL.U32 R137, R177.reuse, 0x8, RZ ;  /* 0x00000008b1897824 */ /* 0x040fe200078e00ff */
[C---:B------:R-:W-:Y:S01]  /*6460*/  LOP3.LUT R179, R177.reuse, 0x2, RZ, 0xc0, !PT ;  /* 0x00000002b1b37812 */ /* 0x040fe200078ec0ff */
[----:B------:R-:W-:Y:S01]  /*6470*/  IMAD.U32 R69, R177, 0x10000, RZ ;  /* 0x00010000b1457824 */ /* 0x000fe200078e00ff */
[----:B------:R-:W-:Y:S02]  /*6480*/  UMOV UR44, 0x400 ;  /* 0x00000400002c7882 */ /* 0x000fe40000000000 */
[----:B------:R-:W1:Y:S01]  /*6490*/  LDC.64 R158, c[0x0][0x888] ;  /* 0x00022200ff9e7b82 */ /* 0x000e620000000a00 */
[----:B------:R-:W-:Y:S01]  /*64a0*/  ULEA UR44, UR48, UR44, 0x18 ;  /* 0x0000002c302c7291 */ /* 0x000fe2000f8ec0ff */
[----:B------:R-:W-:Y:S01]  /*64b0*/  LOP3.LUT R6, R4, 0x180, RZ, 0xc0, !PT ;  /* 0x0000018004067812 */ /* 0x000fe200078ec0ff */
[----:B------:R-:W-:Y:S01]  /*64c0*/  HFMA2 R165, -RZ, RZ, 0, 0 ;  /* 0x00000000ffa57431 */ /* 0x000fe200000001ff */
[----:B------:R-:W-:Y:S01]  /*64d0*/  LOP3.LUT R69, R69, 0x600000, RZ, 0xc0, !PT ;  /* 0x0060000045457812 */ /* 0x000fe200078ec0ff */
[----:B------:R-:W-:Y:S01]  /*64e0*/  UIADD3 UR4, UPT, UPT, UR44, 0x4400, URZ ;  /* 0x000044002c047890 */ /* 0x000fe2000fffe0ff */
[----:B------:R-:W-:Y:S01]  /*64f0*/  LOP3.LUT R137, R6, 0x30, R137, 0xf8, !PT ;  /* 0x0000003006897812 */ /* 0x000fe200078ef889 */
[----:B------:R-:W-:Y:S01]  /*6500*/  IMAD.MOV.U32 R68, RZ, RZ, RZ ;  /* 0x000000ffff447224 */ /* 0x000fe200078e00ff */
[----:B------:R-:W2:Y:S01]  /*6510*/  LDC.64 R160, c[0x0][0x890] ;  /* 0x00022400ffa07b82 */ /* 0x000ea20000000a00 */
[----:B------:R-:W-:-:S02]  /*6520*/  LOP3.LUT R177, R177, 0x4, RZ, 0xc0, !PT ;  /* 0x00000004b1b17812 */ /* 0x000fc400078ec0ff */
[----:B------:R-:W-:Y:S02]  /*6530*/  CS2R R170, SRZ ;  /* 0x0000000000aa7805 */ /* 0x000fe4000001ff00 */
[----:B------:R-:W-:Y:S02]  /*6540*/  LOP3.LUT R137, R137, 0x1e40, R4, 0xf8, !PT ;  /* 0x00001e4089897812 */ /* 0x000fe400078ef804 */
[----:B------:R-:W-:Y:S02]  /*6550*/  CS2R R168, SRZ ;  /* 0x0000000000a87805 */ /* 0x000fe4000001ff00 */
[----:B------:R-:W-:Y:S01]  /*6560*/  IADD3 R176, PT, PT, -R177, 0x2, RZ ;  /* 0x00000002b1b07810 */ /* 0x000fe20007ffe1ff */
[----:B------:R-:W-:Y:S01]  /*6570*/  IMAD.MOV R167, RZ, RZ, -R179 ;  /* 0x000000ffffa77224 */ /* 0x000fe200078e0ab3 */
[----:B------:R-:W-:Y:S01]  /*6580*/  MOV R180, UR4 ;  /* 0x0000000400b47c02 */ /* 0x000fe20008000f00 */
[----:B------:R-:W3:Y:S01]  /*6590*/  LDC.64 R156, c[0x0][0x8b0] ;  /* 0x00022c00ff9c7b82 */ /* 0x000ee20000000a00 */
[----:B------:R-:W4:Y:S01]  /*65a0*/  LDS R0, [UR44+0x2e0] ;  /* 0x0002e02cff007984 */ /* 0x000f220008000800 */
[----:B------:R-:W-:Y:S01]  /*65b0*/  VIADD R178, R137, UR44 ;  /* 0x0000002c89b27c36 */ /* 0x000fe20008000000 */
[----:B------:R-:W1:Y:S01]  /*65c0*/  LDCU UR57, c[0x0][0x370] ;  /* 0x00006e00ff3977ac */ /* 0x000e620008000800 */
[----:B------:R-:W-:-:S02]  /*65d0*/  IMAD.MOV R166, RZ, RZ, -R177 ;  /* 0x000000ffffa67224 */ /* 0x000fc400078e0ab1 */
[----:B------:R-:W-:Y:S01]  /*65e0*/  VIADD R178, R178, 0x400 ;  /* 0x00000400b2b27836 */ /* 0x000fe20000000000 */
[----:B------:R-:W1:Y:S01]  /*65f0*/  LDCU.64 UR62, c[0x0][0x348] ;  /* 0x00006900ff3e77ac */ /* 0x000e620008000a00 */
[----:B------:R-:W1:Y:S01]  /*6600*/  LDC.64 R138, c[0x0][0x8a8] ;  /* 0x00022a00ff8a7b82 */ /* 0x000e620000000a00 */
[----:B------:R-:W1:Y:S01]  /*6610*/  LDCU UR43, c[0x0][0xb0c] ;  /* 0x00016180ff2b77ac */ /* 0x000e620008000800 */
[----:B------:R-:W1:Y:S01]  /*6620*/  LDCU UR39, c[0x0][0xb30] ;  /* 0x00016600ff2777ac */ /* 0x000e620008000800 */
[----:B------:R-:W1:Y:S01]  /*6630*/  LDCU.64 UR46, c[0x0][0x888] ;  /* 0x00011100ff2e77ac */ /* 0x000e620008000a00 */
[----:B------:R-:W1:Y:S01]  /*6640*/  LDCU.64 UR40, c[0x0][0xb28] ;  /* 0x00016500ff2877ac */ /* 0x000e620008000a00 */
[----:B------:R-:W1:Y:S01]  /*6650*/  LDCU.128 UR52, c[0x0][0xb10] ;  /* 0x00016200ff3477ac */ /* 0x000e620008000c00 */
[----:B------:R-:W1:Y:S01]  /*6660*/  LDCU UR56, c[0x0][0x374] ;  /* 0x00006e80ff3877ac */ /* 0x000e620008000800 */
[----:B------:R-:W-:Y:S01]  /*6670*/  UIADD3 UR61, UPT, UPT, UR44, 0x400, URZ ;  /* 0x000004002c3d7890 */ /* 0x000fe2000fffe0ff */
[----:B--2-4-:R-:W-:-:S11]  /*6680*/  IMAD.IADD R69, R0, 0x1, R69 ;  /* 0x0000000100457824 */ /* 0x014fd600078e0245 */
.L_x_152:
[C---:B------:R-:W-:Y:S02]  /*6690*/  LEA R3, R165.reuse, UR44, 0x3 ;  /* 0x0000002ca5037c11 */ /* 0x040fe4000f8e18ff */
[----:B------:R-:W-:Y:S02]  /*66a0*/  SHF.L.U32 R0, R170, 0x1f, RZ ;  /* 0x0000001faa007819 */ /* 0x000fe400000006ff */
[----:B------:R-:W-:Y:S02]  /*66b0*/  LEA R5, R165, UR44, 0x4 ;  /* 0x0000002ca5057c11 */ /* 0x000fe4000f8e20ff */
[----:B------:R-:W2:Y:S02]  /*66c0*/  SYNCS.PHASECHK.TRANS64.TRYWAIT P0, [R3+URZ+0x230], R0 ;  /* 0x00023000030075a7 */ /* 0x000ea400080011ff */
[----:B-12---:R-:W-:Y:S05]  /*66d0*/  @!P0 BRA `(.L_x_126) ;  /* 0x0000004c007c8947 */ /* 0x006fea0003800000 */
.L_x_247:
[----:B------:R-:W4:Y:S01]  /*66e0*/  LDS.128 R4, [R5+0x2c0] ;  /* 0x0002c00005047984 */ /* 0x000f220000000c00 */
[----:B------:R-:W-:Y:S01]  /*66f0*/  UISETP.GE.AND UP0, UPT, UR42, 0x1, UPT ;  /* 0x000000012a00788c */ /* 0x000fe2000bf06270 */
[----:B------:R-:W-:Y:S01]  /*6700*/  @!PT LDS RZ, [RZ] ;  /* 0x00000000fffff984 */ /* 0x000fe20000000800 */
[----:B------:R-:W-:Y:S01]  /*6710*/  @!PT LDS RZ, [RZ] ;  /* 0x00000000fffff984 */ /* 0x000fe20000000800 */
[----:B------:R-:W-:Y:S01]  /*6720*/  @!PT LDS RZ, [RZ] ;  /* 0x00000000fffff984 */ /* 0x000fe20000000800 */
[----:B------:R-:W-:Y:S01]  /*6730*/  @!PT LDS RZ, [RZ] ;  /* 0x00000000fffff984 */ /* 0x000fe20000000800 */
[----:B------:R1:W-:Y:S06]  /*6740*/  MEMBAR.ALL.CTA ;  /* 0x0000000000007992 */ /* 0x0003ec0000008000 */
[----:B-1----:R-:W1:Y:S01]  /*6750*/  FENCE.VIEW.ASYNC.S ;  /* 0x00000000000073c6 */ /* 0x002e620000000000 */
[----:B----4-:R-:W-:Y:S11]  /*6760*/  LOP3.LUT P0, RZ, R6, 0x1, RZ, 0xc0, !PT ;  /* 0x0000000106ff7812 */ /* 0x010ff6000780c0ff */
[----:B------:R-:W-:Y:S02]  /*6770*/  @!UPT UIADD3 URZ, UPT, UPT, URZ, URZ, URZ ;  /* 0x000000fffffff290 */ /* 0x000fe4000fffe0ff */
[----:B-1----:R-:W-:Y:S01]  /*6780*/  VOTEU.ANY UP1, P0 ;  /* 0x0000000000ff7886 */ /* 0x002fe20000020100 */
[----:B------:R-:W-:Y:S01]  /*6790*/  PLOP3.LUT P0, PT, PT, PT, UP1, 0x80, 0x8 ;  /* 0x000000000008781c */ /* 0x000fe20003f0f018 */
[----:B------:R-:W-:Y:S11]  /*67a0*/  UP2UR UR45, UPR, URZ, 0x2 ;  /* 0x00000002ff2d7883 */ /* 0x000ff60008000000 */
[----:B------:R-:W-:Y:S01]  /*67b0*/  @!UPT UIADD3 URZ, UPT, UPT, URZ, URZ, URZ ;  /* 0x000000fffffff290 */ /* 0x000fe2000fffe0ff */
[----:B--2---:R-:W-:Y:S02]  /*67c0*/  @P0 SHF.R.U32.HI R0, RZ, 0x10, R5 ;  /* 0x00000010ff000819 */ /* 0x004fe40000011605 */
        /* <DEDUP_REMOVED lines=12> */
[----:B------:R-:W2:Y:S01]  /*6890*/  LDCU UR12, c[0x0][0xb20] ;  /* 0x00016400ff0c77ac */ /* 0x000ea20008000800 */
[----:B------:R-:W-:Y:S02]  /*68a0*/  UIMAD.WIDE.U32 UR4, UR56, UR55, URZ ;  /* 0x00000037380472a5 */ /* 0x000fe4000f8e00ff */
[----:B------:R-:W-:Y:S02]  /*68b0*/  UIMAD.WIDE.U32 UR6, UR57, UR52, URZ ;  /* 0x00000034390672a5 */ /* 0x000fe4000f8e00ff */
[----:B------:R-:W-:Y:S02]  /*68c0*/  UISETP.NE.AND UP0, UPT, UR54, 0x1, UPT ;  /* 0x000000013600788c */ /* 0x000fe4000bf05270 */
[----:B------:R-:W-:Y:S02]  /*68d0*/  UIMAD.WIDE.U32 UR8, UR37, UR55, URZ ;  /* 0x00000037250872a5 */ /* 0x000fe4000f8e00ff */
[----:B------:R-:W-:Y:S02]  /*68e0*/  UIMAD.WIDE.U32 UR10, UR38, UR52, URZ ;  /* 0x00000034260a72a5 */ /* 0x000fe4000f8e00ff */
[----:B------:R-:W-:Y:S02]  /*68f0*/  UISETP.NE.AND UP1, UPT, UR43, 0x1, UPT ;  /* 0x000000012b00788c */ /* 0x000fe4000bf25270 */
[----:B------:R-:W-:Y:S01]  /*6900*/  UISETP.NE.AND UP2, UPT, UR42, 0x1, UPT ;  /* 0x000000012a00788c */ /* 0x000fe2000bf45270 */
[----:B------:R-:W-:Y:S02]  /*6910*/  UMOV UR4, UR5 ;  /* 0x0000000500047c82 */ /* 0x000fe40008000000 */
[----:B--2---:R-:W-:Y:S03]  /*6920*/  USHF.R.U32.HI UR5, URZ, UR12, UR4 ;  /* 0x0000000cff057299 */ /* 0x004fe60008011604 */
[----:B------:R-:W-:Y:S02]  /*6930*/  UMOV UR4, UR7 ;  /* 0x0000000700047c82 */ /* 0x000fe40008000000 */
[----:B------:R-:W-:Y:S02]  /*6940*/  USHF.R.U32.HI UR7, URZ, UR53, UR4 ;  /* 0x00000035ff077299 */ /* 0x000fe40008011604 */
[----:B------:R-:W-:Y:S02]  /*6950*/  USEL UR4, UR56, UR5, !UP0 ;  /* 0x0000000538047287 */ /* 0x000fe4000c000000 */
[----:B------:R-:W-:Y:S01]  /*6960*/  USEL UR7, UR57, UR7, !UP1 ;  /* 0x0000000739077287 */ /* 0x000fe2000c800000 */
[----:B------:R-:W-:Y:S01]  /*6970*/  UMOV UR5, UR9 ;  /* 0x0000000900057c82 */ /* 0x000fe20008000000 */
[----:B------:R-:W-:Y:S02]  /*6980*/  UIMAD.WIDE.U32 UR8, UR4, UR40, URZ ;  /* 0x00000028040872a5 */ /* 0x000fe4000f8e00ff */
[----:B------:R-:W-:Y:S03]  /*6990*/  USHF.R.U32.HI UR6, URZ, UR12, UR5 ;  /* 0x0000000cff067299 */ /* 0x000fe60008011605 */
[----:B------:R-:W-:Y:S01]  /*69a0*/  UMOV UR5, UR11 ;  /* 0x0000000b00057c82 */ /* 0x000fe20008000000 */
[----:B------:R-:W-:Y:S02]  /*69b0*/  UIMAD.WIDE.U32 UR10, UR7, UR40, URZ ;  /* 0x00000028070a72a5 */ /* 0x000fe4000f8e00ff */
[----:B------:R-:W-:Y:S02]  /*69c0*/  USHF.R.U32.HI UR12, URZ, UR53, UR5 ;  /* 0x00000035ff0c7299 */ /* 0x000fe40008011605 */
[----:B------:R-:W-:Y:S01]  /*69d0*/  USEL UR6, UR37, UR6, !UP0 ;  /* 0x0000000625067287 */ /* 0x000fe2000c000000 */
[----:B------:R-:W-:Y:S02]  /*69e0*/  UMOV UR5, UR9 ;  /* 0x0000000900057c82 */ /* 0x000fe40008000000 */
[----:B------:R-:W-:Y:S01]  /*69f0*/  UMOV UR10, UR11 ;  /* 0x0000000b000a7c82 */ /* 0x000fe20008000000 */
[----:B------:R-:W-:Y:S02]  /*6a00*/  @UP2 USHF.R.U32.HI UR4, URZ, UR41, UR5 ;  /* 0x00000029ff042299 */ /* 0x000fe40008011605 */
[----:B------:R-:W-:Y:S02]  /*6a10*/  @UP2 USHF.R.U32.HI UR7, URZ, UR41, UR10 ;  /* 0x00000029ff072299 */ /* 0x000fe4000801160a */
[----:B------:R-:W-:Y:S02]  /*6a20*/  UIMAD UR4, UR42, UR4, URZ ;  /* 0x000000042a0472a4 */ /* 0x000fe4000f8e02ff */
[----:B------:R-:W-:Y:S02]  /*6a30*/  UIMAD.WIDE.U32 UR10, UR6, UR40, URZ ;  /* 0x00000028060a72a5 */ /* 0x000fe4000f8e00ff */
[----:B------:R-:W-:Y:S02]  /*6a40*/  USEL UR5, UR38, UR12, !UP1 ;  /* 0x0000000c26057287 */ /* 0x000fe4000c800000 */
[----:B------:R-:W-:Y:S02]  /*6a50*/  UIMAD UR8, UR42, UR7, URZ ;  /* 0x000000072a0872a4 */ /* 0x000fe4000f8e02ff */
[----:B------:R-:W-:Y:S03]  /*6a60*/  UISETP.GE.AND UP0, UPT, UR6, UR4, UPT ;  /* 0x000000040600728c */ /* 0x000fe6000bf06270 */
[----:B------:R-:W-:Y:S01]  /*6a70*/  UMOV UR4, UR11 ;  /* 0x0000000b00047c82 */ /* 0x000fe20008000000 */
[----:B------:R-:W-:Y:S02]  /*6a80*/  UISETP.GE.OR UP0, UPT, UR5, UR8, UP0 ;  /* 0x000000080500728c */ /* 0x000fe40008706670 */
[----:B------:R-:W-:Y:S02]  /*6a90*/  USHF.R.U32.HI UR4, URZ, UR41, UR4 ;  /* 0x00000029ff047299 */ /* 0x000fe40008011604 */
[----:B------:R-:W-:Y:S02]  /*6aa0*/  UIMAD.WIDE.U32 UR8, UR5, UR40, URZ ;  /* 0x00000028050872a5 */ /* 0x000fe4000f8e00ff */
[----:B------:R-:W-:Y:S02]  /*6ab0*/  USEL UR11, UR6, UR4, !UP2 ;  /* 0x00000004060b7287 */ /* 0x000fe4000d000000 */
[----:B------:R-:W-:Y:S02]  /*6ac0*/  UIADD3 UR8, UPT, UPT, -UR5, URZ, URZ ;  /* 0x000000ff05087290 */ /* 0x000fe4000fffe1ff */
[----:B------:R-:W-:Y:S01]  /*6ad0*/  UIADD3 UR10, UPT, UPT, -UR11, URZ, URZ ;  /* 0x000000ff0b0a7290 */ /* 0x000fe2000fffe1ff */
[----:B------:R-:W-:Y:S01]  /*6ae0*/  @!UP0 UMOV UR4, UR9 ;  /* 0x0000000900048c82 */ /* 0x000fe20008000000 */
[----:B------:R-:W-:Y:S02]  /*6af0*/  UIADD3 UR9, UPT, UPT, -UR6, URZ, URZ ;  /* 0x000000ff06097290 */ /* 0x000fe4000fffe1ff */
[----:B------:R-:W-:Y:S02]  /*6b00*/  @!UP0 USHF.R.U32.HI UR4, URZ, UR41, UR4 ;  /* 0x00000029ff048299 */ /* 0x000fe40008011604 */
[----:B------:R-:W-:Y:S02]  /*6b10*/  UIMAD UR10, UR42, UR10, UR6 ;  /* 0x0000000a2a0a72a4 */ /* 0x000fe4000f8e0206 */
[----:B------:R-:W-:Y:S04]  /*6b20*/  @!UP0 USEL UR4, UR5, UR4, !UP2 ;  /* 0x0000000405048287 */ /* 0x000fe8000d000000 */
[----:B------:R-:W-:Y:S02]  /*6b30*/  @!UP0 UIMAD UR10, UR7, UR10, UR4 ;  /* 0x0000000a070a82a4 */ /* 0x000fe4000f8e0204 */
[----:B------:R-:W-:Y:S02]  /*6b40*/  @!UP0 UIADD3 UR11, UPT, UPT, UR11, -UR4, URZ ;  /* 0x800000040b0b8290 */ /* 0x000fe4000fffe0ff */
[----:B------:R-:W-:Y:S02]  /*6b50*/  UIMAD UR7, UR43, UR8, UR38 ;  /* 0x000000082b0772a4 */ /* 0x000fe4000f8e0226 */
[----:B------:R-:W-:Y:S02]  /*6b60*/  @!UP0 UIMAD UR6, UR11, UR42, UR5 ;  /* 0x0000002a0b0682a4 */ /* 0x000fe4000f8e0205 */
[----:B------:R-:W-:Y:S01]  /*6b70*/  UIMAD UR4, UR54, UR9, UR37 ;  /* 0x00000009360472a4 */ /* 0x000fe2000f8e0225 */
[----:B------:R-:W-:Y:S02]  /*6b80*/  @!UP0 UMOV UR5, UR10 ;  /* 0x0000000a00058c82 */ /* 0x000fe40008000000 */
[----:B------:R-:W-:Y:S02]  /*6b90*/  UIMAD UR38, UR5, UR43, UR7 ;  /* 0x0000002b052672a4 */ /* 0x000fe4000f8e0207 */
[----:B------:R-:W-:Y:S11]  /*6ba0*/  UIMAD UR37, UR6, UR54, UR4 ;  /* 0x00000036062572a4 */ /* 0x000ff6000f8e0204 */
[----:B------:R-:W-:Y:S01]  /*6bb0*/  @!UPT UIADD3 URZ, UPT, UPT, URZ, URZ, URZ ;  /* 0x000000fffffff290 */ /* 0x000fe2000fffe0ff */
.L_x_127:
[----:B------:R-:W-:Y:S01]  /*6bc0*/  UISETP.NE.AND UP0, UPT, UR39, 0x1, UPT ;  /* 0x000000012700788c */ /* 0x000fe2000bf05270 */
[----:B------:R-:W-:Y:S01]  /*6bd0*/  IADD3 R165, PT, PT, R165, 0x1, RZ ;  /* 0x00000001a5a57810 */ /* 0x000fe20007ffe0ff */
[----:B------:R-:W-:Y:S02]  /*6be0*/  USHF.L.U32 UR50, UR16, 0x7, URZ ;  /* 0x0000000710327899 */ /* 0x000fe400080006ff */
[----:B------:R-:W-:Y:S07]  /*6bf0*/  USHF.L.U32 UR49, UR20, 0x7, URZ ;  /* 0x0000000714317899 */ /* 0x000fee00080006ff */
[----:B------:R-:W2:Y:S01]  /*6c00*/  @!UP0 LDCU.128 UR12, c[0x0][0xb10] ;  /* 0x00016200ff0c87ac */ /* 0x000ea20008000c00 */
[----:B------:R-:W4:Y:S01]  /*6c10*/  @!UP0 LDCU UR5, c[0x0][0xb0c] ;  /* 0x00016180ff0587ac */ /* 0x000f220008000800 */
[----:B------:R-:W3:Y:S01]  /*6c20*/  @!UP0 LDCU UR10, c[0x0][0xb20] ;  /* 0x00016400ff0a87ac */ /* 0x000ee20008000800 */
[----:B--2---:R-:W-:Y:S02]  /*6c30*/  UIMAD.WIDE.U32 UR8, UR38, UR12, URZ ;  /* 0x0000000c260872a5 */ /* 0x004fe4000f8e00ff */
[----:B------:R-:W-:Y:S02]  /*6c40*/  UIMAD.WIDE.U32 UR6, UR37, UR15, URZ ;  /* 0x0000000f250672a5 */ /* 0x000fe4000f8e00ff */
[----:B------:R-:W-:Y:S03]  /*6c50*/  @!UP0 UISETP.NE.AND UP1, UPT, UR14, 0x1, UPT ;  /* 0x000000010e00888c */ /* 0x000fe6000bf25270 */
[----:B------:R-:W-:Y:S01]  /*6c60*/  @!UP0 UMOV UR4, UR9 ;  /* 0x0000000900048c82 */ /* 0x000fe20008000000 */
[----:B----4-:R-:W-:Y:S02]  /*6c70*/  @!UP0 UISETP.NE.AND UP2, UPT, UR5, 0x1, UPT ;  /* 0x000000010500888c */ /* 0x010fe4000bf45270 */
[----:B------:R-:W-:Y:S01]  /*6c80*/  @!UP0 USHF.R.U32.HI UR4, URZ, UR13, UR4 ;  /* 0x0000000dff048299 */ /* 0x000fe20008011604 */
[----:B------:R-:W-:Y:S02]  /*6c90*/  @!UP0 UMOV UR6, UR7 ;  /* 0x0000000700068c82 */ /* 0x000fe40008000000 */
[----:B---3--:R-:W-:Y:S02]  /*6ca0*/  @!UP0 USHF.R.U32.HI UR6, URZ, UR10, UR6 ;  /* 0x0000000aff068299 */ /* 0x008fe40008011606 */
[----:B------:R-:W-:Y:S02]  /*6cb0*/  @!UP0 USEL UR7, UR38, UR4, !UP2 ;  /* 0x0000000426078287 */ /* 0x000fe4000d000000 */
[----:B------:R-:W-:Y:S04]  /*6cc0*/  @!UP0 USEL UR6, UR37, UR6, !UP1 ;  /* 0x0000000625068287 */ /* 0x000fe8000c800000 */
[----:B------:R-:W-:Y:S02]  /*6cd0*/  @!UP0 UIADD3 UR4, UPT, UPT, -UR7, UR6, URZ ;  /* 0x0000000607048290 */ /* 0x000fe4000fffe1ff */
[----:B------:R-:W-:Y:S02]  /*6ce0*/  @!UP0 UIADD3 UR6, UPT, UPT, UR7, -UR6, URZ ;  /* 0x8000000607068290 */ /* 0x000fe4000fffe0ff */
[----:B------:R-:W-:Y:S02]  /*6cf0*/  @!UP0 UIMAD UR38, UR4, UR5, UR38 ;  /* 0x00000005042682a4 */ /* 0x000fe4000f8e0226 */
[----:B------:R-:W-:Y:S02]  /*6d00*/  @!UP0 UIMAD UR37, UR6, UR14, UR37 ;  /* 0x0000000e062582a4 */ /* 0x000fe4000f8e0225 */
[----:B------:R-:W-:Y:S09]  /*6d10*/  ULOP3.LUT UP0, URZ, UR61, 0x1b0, URZ, 0xc0, !UPT ;  /* 0x000001b03dff7892 */ /* 0x000ff2000f80c0ff */
[----:B------:R-:W-:Y:S05]  /*6d20*/  BRA.U !UP0, `(.L_x_128) ;  /* 0x0000000108407547 */ /* 0x000fea000b800000 */
[----:B------:R-:W2:Y:S01]  /*6d30*/  LDCU.64 UR8, c[0x4][0x80] ;  /* 0x01001000ff0877ac */ /* 0x000ea20008000a00 */
[----:B------:R-:W-:Y:S01]  /*6d40*/  MOV R3, 0x0 ;  /* 0x0000000000037802 */ /* 0x000fe20000000f00 */
[----:B------:R-:W-:Y:S02]  /*6d50*/  HFMA2 R12, -RZ, RZ, 0, 5.9604644775390625e-08 ;  /* 0x00000001ff0c7431 */ /* 0x000fe400000001ff */
[----:B------:R-:W-:Y:S02]  /*6d60*/  IMAD.MOV.U32 R8, RZ, RZ, 0x70 ;  /* 0x00000070ff087424 */ /* 0x000fe400078e00ff */
[----:B------:R-:W-:Y:S01]  /*6d70*/  IMAD.MOV.U32 R13, RZ, RZ, RZ ;  /* 0x000000ffff0d7224 */ /* 0x000fe200078e00ff */
[----:B------:R-:W3:Y:S01]  /*6d80*/  LDCU.64 UR6, c[0x4][0x88] ;  /* 0x01001100ff0677ac */ /* 0x000ee20008000a00 */
[----:B------:R-:W4:Y:S01]  /*6d90*/  LDC.64 R2, c[0x4][R3] ;  /* 0x0100000003027b82 */ /* 0x000f220000000a00 */
[----:B------:R-:W1:Y:S01]  /*6da0*/  LDCU.64 UR4, c[0x4][0x8] ;  /* 0x01000100ff0477ac */ /* 0x000e620008000a00 */
[----:B--2---:R-:W-:Y:S01]  /*6db0*/  MOV R5, UR9 ;  /* 0x0000000900057c02 */ /* 0x004fe20008000f00 */
[----:B------:R-:W-:Y:S01]  /*6dc0*/  IMAD.U32 R4, RZ, RZ, UR8 ;  /* 0x00000008ff047e24 */ /* 0x000fe2000f8e00ff */
[----:B---3--:R-:W-:Y:S01]  /*6dd0*/  MOV R7, UR7 ;  /* 0x0000000700077c02 */ /* 0x008fe20008000f00 */
[----:B------:R-:W-:Y:S01]  /*6de0*/  IMAD.U32 R6, RZ, RZ, UR6 ;  /* 0x00000006ff067e24 */ /* 0x000fe2000f8e00ff */
[----:B-1----:R-:W-:Y:S01]  /*6df0*/  MOV R11, UR5 ;  /* 0x00000005000b7c02 */ /* 0x002fe20008000f00 */
[----:B------:R-:W-:Y:S02]  /*6e00*/  IMAD.U32 R10, RZ, RZ, UR4 ;  /* 0x00000004ff0a7e24 */ /* 0x000fe4000f8e00ff */
[----:B------:R-:W-:Y:S07]  /*6e10*/  LEPC R20, `(.L_x_128) ;  /* 0x000000001014794e */ /* 0x000fee0000000000 */
[----:B----45:R-:W-:Y:S05]  /*6e20*/  CALL.ABS.NOINC R2 ;  /* 0x0000000002007343 */ /* 0x030fea0003c00000 */
.L_x_128:
[----:B------:R-:W-:Y:S01]  /*6e30*/  LOP3.LUT P0, RZ, R180, 0x1b0, RZ, 0xc0, !PT ;  /* 0x000001b0b4ff7812 */ /* 0x000fe2000780c0ff */
[----:B------:R-:W-:Y:S11]  /*6e40*/  BSSY.RECONVERGENT B6, `(.L_x_129) ;  /* 0x0000013000067945 */ /* 0x000ff60003800200 */
[----:B------:R-:W-:Y:S01]  /*6e50*/  @!UPT UIADD3 URZ, UPT, UPT, URZ, URZ, URZ ;  /* 0x000000fffffff290 */ /* 0x000fe2000fffe0ff */
[----:B------:R-:W-:Y:S05]  /*6e60*/  @!P0 BRA `(.L_x_130) ;  /* 0x0000000000408947 */ /* 0x000fea0003800000 */
        /* <DEDUP_REMOVED lines=16> */
.L_x_130:
[----:B------:R-:W-:Y:S05]  /*6f70*/  BSYNC.RECONVERGENT B6 ;  /* 0x0000000000067941 */ /* 0x000fea0003800200 */
.L_x_129:
[----:B------:R-:W-:Y:S02]  /*6f80*/  ISETP.NE.U32.AND P0, PT, RZ, UR46, PT ;  /* 0x0000002eff007c0c */ /* 0x000fe4000bf05070 */
[C---:B------:R-:W-:Y:S02]  /*6f90*/  ISETP.NE.U32.AND P4, PT, R160.reuse, RZ, PT ;  /* 0x000000ffa000720c */ /* 0x040fe40003f85070 */
[----:B------:R-:W-:Y:S02]  /*6fa0*/  ISETP.NE.U32.AND P1, PT, R160, RZ, PT ;  /* 0x000000ffa000720c */ /* 0x000fe40003f25070 */
[----:B------:R-:W-:Y:S02]  /*6fb0*/  ISETP.NE.AND.EX P0, PT, RZ, UR47, PT, P0 ;  /* 0x0000002fff007c0c */ /* 0x000fe4000bf05300 */
[C---:B------:R-:W-:Y:S02]  /*6fc0*/  ISETP.NE.AND.EX P4, PT, R161.reuse, RZ, PT, P4 ;  /* 0x000000ffa100720c */ /* 0x040fe40003f85340 */
[----:B------:R-:W-:Y:S02]  /*6fd0*/  ISETP.NE.AND.EX P1, PT, R161, RZ, P0, P1 ;  /* 0x000000ffa100720c */ /* 0x000fe40000725310 */
[----:B------:R-:W-:Y:S02]  /*6fe0*/  ISETP.NE.U32.AND P5, PT, R156, RZ, PT ;  /* 0x000000ff9c00720c */ /* 0x000fe40003fa5070 */
[----:B------:R-:W-:Y:S02]  /*6ff0*/  ISETP.NE.U32.AND P2, PT, RZ, UR46, PT ;  /* 0x0000002eff007c0c */ /* 0x000fe4000bf45070 */
[----:B------:R-:W-:Y:S02]  /*7000*/  PLOP3.LUT P0, PT, PT, PT, PT, 0x8, 0x80 ;  /* 0x000000000080781c */ /* 0x000fe40003f0e170 */
[----:B------:R-:W-:Y:S02]  /*7010*/  ISETP.NE.AND.EX P5, PT, R157, RZ, PT, P5 ;  /* 0x000000ff9d00720c */ /* 0x000fe40003fa5350 */
[----:B------:R-:W-:Y:S03]  /*7020*/  ISETP.NE.AND.EX P2, PT, RZ, UR47, PT, P2 ;  /* 0x0000002fff007c0c */ /* 0x000fe6000bf45320 */
[----:B------:R-:W-:Y:S01]  /*7030*/  @!P1 PLOP3.LUT P0, PT, P4, PT, PT, 0x80, 0x8 ;  /* 0x000000000008981c */ /* 0x000fe2000270f070 */
[----:B------:R-:W-:Y:S01]  /*7040*/  @!UPT UIADD3 URZ, UPT, UPT, URZ, URZ, URZ ;  /* 0x000000fffffff290 */ /* 0x000fe2000fffe0ff */
[----:B------:R-:W-:Y:S11]  /*7050*/  @!P4 BRA `(.L_x_131) ;  /* 0x000000000030c947 */ /* 0x000ff60003800000 */
[----:B------:R-:W-:Y:S01]  /*7060*/  ISETP.NE.U32.AND P3, PT, R158, RZ, PT ;  /* 0x000000ff9e00720c */ /* 0x000fe20003f65070 */
[----:B------:R-:W2:Y:S01]  /*7070*/  LDCU.64 UR4, c[0x0][0x358] ;  /* 0x00006b00ff0477ac */ /* 0x000ea20008000a00 */
[----:B------:R-:W-:Y:S02]  /*7080*/  IMAD.MOV.U32 R162, RZ, RZ, 0x1 ;  /* 0x00000001ffa27424 */ /* 0x000fe400078e00ff */
[----:B------:R-:W-:Y:S11]  /*7090*/  ISETP.NE.AND.EX P3, PT, R159, RZ, PT, P3 ;  /* 0x000000ff9f00720c */ /* 0x000ff60003f65330 */
[----:B------:R-:W-:Y:S02]  /*70a0*/  @!UPT UIADD3 URZ, UPT, UPT, URZ, URZ, URZ ;  /* 0x000000fffffff290 */ /* 0x000fe4000fffe0ff */
[----:B------:R-:W3:Y:S01]  /*70b0*/  @P3 LDC.64 R2, c[0x0][0x888] ;  /* 0x00022200ff023b82 */ /* 0x000ee20000000a00 */
[----:B-1----:R-:W-:Y:S04]  /*70c0*/  @P3 IMAD R0, R160, UR36, RZ ;  /* 0x00000024a0003c24 */ /* 0x002fe8000f8e02ff */
[----:B---3--:R-:W-:Y:S04]  /*70d0*/  @P3 IMAD.WIDE R2, R0, 0x4, R2 ;  /* 0x0000000400023825 */ /* 0x008fe800078e0202 */
[----:B------:R-:W-:Y:S01]  /*70e0*/  HFMA2 R0, -RZ, RZ, 0, 5.9604644775390625e-08 ;  /* 0x00000001ff007431 */ /* 0x000fe200000001ff */
[----:B--2--5:R2:W5:Y:S04]  /*70f0*/  @P3 LDG.E R73, desc[UR4][R2.64] ;  /* 0x0000000402493981 */ /* 0x024568000c1e1900 */
[----:B------:R-:W-:Y:S01]  /*7100*/  @!P3 PRMT R162, R0, 0x7610, R162 ;  /* 0x0000761000a2b816 */ /* 0x000fe200000000a2 */
[----:B--2---:R-:W3:Y:S06]  /*7110*/  @!P3 LDC R73, c[0x0][0x880] ;  /* 0x00022000ff49bb82 */ /* 0x004eec0000000800 */
.L_x_131:
[----:B------:R-:W-:Y:S05]  /*7120*/  @!P5 BRA `(.L_x_132) ;  /* 0x000000000024d947 */ /* 0x000fea0003800000 */
[----:B------:R-:W-:Y:S01]  /*7130*/  ISETP.NE.U32.AND P3, PT, R138, RZ, PT ;  /* 0x000000ff8a00720c */ /* 0x000fe20003f65070 */
[----:B------:R-:W2:Y:S03]  /*7140*/  LDCU.64 UR4, c[0x0][0x358] ;  /* 0x00006b00ff0477ac */ /* 0x000ea60008000a00 */
[----:B------:R-:W-:Y:S11]  /*7150*/  ISETP.NE.AND.EX P3, PT, R139, RZ, PT, P3 ;  /* 0x000000ff8b00720c */ /* 0x000ff60003f65330 */
[----:B------:R-:W-:Y:S02]  /*7160*/  @!UPT UIADD3 URZ, UPT, UPT, URZ, URZ, URZ ;  /* 0x000000fffffff290 */ /* 0x000fe4000fffe0ff */
[----:B------:R-:W4:Y:S01]  /*7170*/  @P3 LDC.64 R2, c[0x0][0x8a8] ;  /* 0x00022a00ff023b82 */ /* 0x000f220000000a00 */
[----:B-1----:R-:W-:Y:S04]  /*7180*/  @P3 IMAD R0, R156, UR36, RZ ;  /* 0x000000249c003c24 */ /* 0x002fe8000f8e02ff */
[----:B----4-:R-:W-:Y:S05]  /*7190*/  @P3 IMAD.WIDE R2, R0, 0x4, R2 ;  /* 0x0000000400023825 */ /* 0x010fea00078e0202 */
[----:B--2--5:R2:W5:Y:S02]  /*71a0*/  @P3 LDG.E R70, desc[UR4][R2.64] ;  /* 0x0000000402463981 */ /* 0x024564000c1e1900 */
[----:B--2---:R-:W4:Y:S02]  /*71b0*/  @!P3 LDC R70, c[0x0][0x8a0] ;  /* 0x00022800ff46bb82 */ /* 0x004f240000000800 */
.L_x_132:
[----:B---3-5:R-:W-:Y:S01]  /*71c0*/  FSETP.NEU.AND P3, PT, R73, RZ, PT ;  /* 0x000000ff4900720b */ /* 0x028fe20003f6d000 */
[----:B------:R-:W-:Y:S01]  /*71d0*/  BSSY B1, `(.L_x_133) ;  /* 0x0000046000017945 */ /* 0x000fe20003800000 */
[----:B------:R-:W-:Y:S01]  /*71e0*/  SEL R7, RZ, 0xffffffff, P2 ;  /* 0xffffffffff077807 */ /* 0x000fe20001000000 */
[----:B------:R-:W-:Y:S01]  /*71f0*/  IMAD.MOV.U32 R193, RZ, RZ, 0x1 ;  /* 0x00000001ffc17424 */ /* 0x000fe200078e00ff */
[----:B-1----:R-:W-:Y:S01]  /*7200*/  @!P1 SEL R0, RZ, 0xffffffff, P3 ;  /* 0xffffffffff009807 */ /* 0x002fe20001800000 */
[----:B------:R-:W-:Y:S01]  /*7210*/  IMAD R71, R68, 0x80, R69 ;  /* 0x0000008044477824 */ /* 0x000fe200078e0245 */
[----:B------:R-:W-:Y:S02]  /*7220*/  LOP3.LUT P2, RZ, R162, 0xff, RZ, 0xc0, !PT ;  /* 0x000000ffa2ff7812 */ /* 0x000fe4000784c0ff */
[----:B------:R-:W-:Y:S02]  /*7230*/  CS2R R154, SRZ ;  /* 0x00000000009a7805 */ /* 0x000fe4000001ff00 */
[----:B------:R-:W-:Y:S02]  /*7240*/  LEA R3, R169, UR44, 0x3 ;  /* 0x0000002ca9037c11 */ /* 0x000fe4000f8e18ff */
[----:B------:R-:W-:Y:S02]  /*7250*/  CS2R R152, SRZ ;  /* 0x0000000000987805 */ /* 0x000fe4000001ff00 */
[----:B------:R-:W-:Y:S02]  /*7260*/  @P0 SEL R0, R7, R0, !P2 ;  /* 0x0000000007000207 */ /* 0x000fe40005000000 */
[----:B------:R-:W-:Y:S02]  /*7270*/  CS2R R150, SRZ ;  /* 0x0000000000967805 */ /* 0x000fe4000001ff00 */
[----:B------:R-:W-:Y:S02]  /*7280*/  LEA R164, R68, UR44, 0x3 ;  /* 0x0000002c44a47c11 */ /* 0x000fe4000f8e18ff */
[----:B------:R-:W-:Y:S02]  /*7290*/  CS2R R148, SRZ ;  /* 0x0000000000947805 */ /* 0x000fe4000001ff00 */
[----:B------:R-:W-:Y:S02]  /*72a0*/  @!P1 LOP3.LUT R0, R0, 0x1, RZ, 0xc0, !PT ;  /* 0x0000000100009812 */ /* 0x000fe400078ec0ff */
[----:B------:R-:W-:Y:S02]  /*72b0*/  CS2R R146, SRZ ;  /* 0x0000000000927805 */ /* 0x000fe4000001ff00 */
[----:B------:R-:W-:Y:S02]  /*72c0*/  SHF.L.U32 R5, R171, 0x1f, RZ ;  /* 0x0000001fab057819 */ /* 0x000fe400000006ff */
[----:B------:R-:W-:Y:S02]  /*72d0*/  CS2R R144, SRZ ;  /* 0x0000000000907805 */ /* 0x000fe4000001ff00 */
[----:B------:R-:W-:Y:S02]  /*72e0*/  ISETP.NE.U32.OR P6, PT, R0, 0x1, P1 ;  /* 0x000000010000780c */ /* 0x000fe40000fc5470 */
[----:B------:R-:W-:Y:S02]  /*72f0*/  CS2R R142, SRZ ;  /* 0x00000000008e7805 */ /* 0x000fe4000001ff00 */
[----:B------:R-:W-:Y:S02]  /*7300*/  SEL R0, RZ, 0xffffffff, P3 ;  /* 0xffffffffff007807 */ /* 0x000fe40001800000 */
[----:B------:R-:W-:Y:S02]  /*7310*/  CS2R R140, SRZ ;  /* 0x00000000008c7805 */ /* 0x000fe4000001ff00 */
[----:B------:R-:W-:Y:S02]  /*7320*/  P2R R172, PR, RZ, 0x40 ;  /* 0x00000040ffac7803 */ /* 0x000fe40000000000 */
[----:B------:R-:W-:Y:S04]  /*7330*/  @P4 SEL R0, R7, R0, !P2 ;  /* 0x0000000007004207 */ /* 0x000fe80005000000 */
[----:B------:R-:W-:Y:S02]  /*7340*/  LOP3.LUT R0, R0, 0x1, RZ, 0xc0, !PT ;  /* 0x0000000100007812 */ /* 0x000fe400078ec0ff */
[----:B------:R-:W-:Y:S02]  /*7350*/  @P6 SHF.L.U32 R2, R168, 0x1f, RZ ;  /* 0x0000001fa8026819 */ /* 0x000fe400000006ff */
[----:B------:R-:W-:Y:S02]  /*7360*/  ISETP.NE.U32.AND P5, PT, R0, 0x1, PT ;  /* 0x000000010000780c */ /* 0x000fe40003fa5070 */
[----:B------:R-:W1:Y:S02]  /*7370*/  @P6 SYNCS.PHASECHK.TRANS64.TRYWAIT P1, [R3+URZ+0x200], R2 ;  /* 0x00020002030065a7 */ /* 0x000e6400080211ff */
[----:B------:R-:W-:Y:S01]  /*7380*/  P2R R194, PR, RZ, 0x20 ;  /* 0x00000020ffc27803 */ /* 0x000fe20000000000 */
[----:B------:R2:W3:Y:S01]  /*7390*/  SYNCS.PHASECHK.TRANS64.TRYWAIT P0, [R164+URZ+0x250], R5 ;  /* 0x00025005a40075a7 */ /* 0x0004e200080011ff */
[----:B-1----:R-:W-:Y:S01]  /*73a0*/  @P6 SEL R193, RZ, 0x1, !P1 ;  /* 0x00000001ffc16807 */ /* 0x002fe20004800000 */
[----:B--2---:R-:W-:Y:S06]  /*73b0*/  @!P6 BRA `(.L_x_134) ;  /* 0x00000000009ce947 */ /* 0x004fec0003800000 */
[----:B------:R-:W-:Y:S01]  /*73c0*/  @P5 IMAD R8, R169, 0x2000, R178 ;  /* 0x00002000a9085824 */ /* 0x000fe200078e02b2 */
[----:B------:R-:W1:Y:S01]  /*73d0*/  S2R R0, SR_CgaCtaId ;  /* 0x0000000000007919 */ /* 0x000e620000008800 */
[----:B------:R-:W-:Y:S01]  /*73e0*/  ISETP.NE.AND P1, PT, R193, RZ, PT ;  /* 0x000000ffc100720c */ /* 0x000fe20003f25270 */
[----:B------:R-:W-:Y:S01]  /*73f0*/  BSSY B0, `(.L_x_135) ;  /* 0x0000010000007945 */ /* 0x000fe20003800000 */
[--C-:B------:R-:W-:Y:S01]  /*7400*/  @P5 IMAD R7, R179, -0x10, R8.reuse ;  /* 0xfffffff0b3075824 */ /* 0x100fe200078e0208 */
[----:B------:R-:W-:Y:S01]  /*7410*/  CS2R R142, SRZ ;  /* 0x00000000008e7805 */ /* 0x000fe2000001ff00 */
[----:B------:R-:W-:Y:S01]  /*7420*/  @P5 IMAD R6, R177, -0x10, R8 ;  /* 0xfffffff0b1065824 */ /* 0x000fe200078e0208 */
[----:B------:R-:W-:Y:S01]  /*7430*/  CS2R R140, SRZ ;  /* 0x00000000008c7805 */ /* 0x000fe2000001ff00 */
[----:B------:R-:W-:Y:S01]  /*7440*/  @P5 IMAD R4, R176, 0x10, R7 ;  /* 0x00000010b0045824 */ /* 0x000fe200078e0207 */
[----:B------:R-:W-:Y:S02]  /*7450*/  CS2R R150, SRZ ;  /* 0x0000000000967805 */ /* 0x000fe4000001ff00 */
[----:B------:R-:W-:Y:S02]  /*7460*/  CS2R R148, SRZ ;  /* 0x0000000000947805 */ /* 0x000fe4000001ff00 */
[----:B------:R-:W-:Y:S02]  /*7470*/  CS2R R146, SRZ ;  /* 0x0000000000927805 */ /* 0x000fe4000001ff00 */
[----:B------:R-:W-:Y:S02]  /*7480*/  CS2R R144, SRZ ;  /* 0x0000000000907805 */ /* 0x000fe4000001ff00 */
[----:B------:R-:W-:Y:S02]  /*7490*/  CS2R R154, SRZ ;  /* 0x00000000009a7805 */ /* 0x000fe4000001ff00 */
[----:B------:R-:W-:Y:S01]  /*74a0*/  CS2R R152, SRZ ;  /* 0x0000000000987805 */ /* 0x000fe2000001ff00 */
[----:B------:R-:W-:Y:S06]  /*74b0*/  @P1 BRA `(.L_x_136) ;  /* 0x00000000000c1947 */ /* 0x000fec0003800000 */
[----:B------:R-:W-:Y:S04]  /*74c0*/  SHF.L.U32 R2, R168, 0x1f, RZ ;  /* 0x0000001fa8027819 */ /* 0x000fe800000006ff */
[----:B------:R-:W2:Y:S02]  /*74d0*/  SYNCS.PHASECHK.TRANS64.TRYWAIT P1, [R3+URZ+0x200], R2 ;  /* 0x00020002030075a7 */ /* 0x000ea400080211ff */
[----:B--2---:R-:W-:Y:S05]  /*74e0*/  @!P1 BRA `(.L_x_137) ;  /* 0x00000040000c9947 */ /* 0x004fea0003800000 */
.L_x_136:
[----:B------:R-:W-:Y:S05]  /*74f0*/  BSYNC B0 ;  /* 0x0000000000007941 */ /* 0x000fea0003800000 */
.L_x_135:
[----:B------:R-:W-:Y:S01]  /*7500*/  ISETP.NE.AND P1, PT, R194, RZ, PT ;  /* 0x000000ffc200720c */ /* 0x000fe20003f25270 */
[----:B--2---:R-:W-:Y:S02]  /*7510*/  VIADD R3, R3, 0x210 ;  /* 0x0000021003037836 */ /* 0x004fe40000000000 */
[----:B------:R-:W-:Y:S03]  /*7520*/  VIADD R169, R169, 0x1 ;  /* 0x00000001a9a97836 */ /* 0x000fe60000000000 */
[----:B-1----:R-:W-:Y:S07]  /*7530*/  PRMT R0, R0, 0x654, R3 ;  /* 0x0000065400007816 */ /* 0x002fee0000000003 */
[----:B------:R1:W2:Y:S04]  /*7540*/  @P1 LDS.128 R140, [R8] ;  /* 0x00000000088c1984 */ /* 0x0002a80000000c00 */
[----:B------:R1:W1:Y:S04]  /*7550*/  @P1 LDS.128 R148, [R6+0x20] ;  /* 0x0000200006941984 */ /* 0x0002680000000c00 */
[----:B------:R1:W1:Y:S04]  /*7560*/  @P1 LDS.128 R144, [R7+0x10] ;  /* 0x0000100007901984 */ /* 0x0002680000000c00 */
[----:B------:R1:W1:Y:S01]  /*7570*/  @P1 LDS.128 R152, [R4+0x10] ;  /* 0x0000100004981984 */ /* 0x0002620000000c00 */
[C---:B------:R-:W-:Y:S01]  /*7580*/  ISETP.NE.AND P1, PT, R169.reuse, 0x2, PT ;  /* 0x00000002a900780c */ /* 0x040fe20003f25270 */
[----:B------:R-:W-:Y:S01]  /*7590*/  @!PT LDS RZ, [RZ] ;  /* 0x00000000fffff984 */ /* 0x000fe20000000800 */
[----:B------:R-:W-:Y:S01]  /*75a0*/  @!PT LDS RZ, [RZ] ;  /* 0x00000000fffff984 */ /* 0x000fe20000000800 */
[----:B------:R-:W-:Y:S01]  /*75b0*/  @!PT LDS RZ, [RZ] ;  /* 0x00000000fffff984 */ /* 0x000fe20000000800 */
[----:B------:R-:W-:Y:S01]  /*75c0*/  @!PT LDS RZ, [RZ] ;  /* 0x00000000fffff984 */ /* 0x000fe20000000800 */
[----:B------:R5:W-:Y:S06]  /*75d0*/  MEMBAR.ALL.CTA ;  /* 0x0000000000007992 */ /* 0x000bec0000008000 */
[----:B-----5:R-:W5:Y:S01]  /*75e0*/  FENCE.VIEW.ASYNC.S ;  /* 0x00000000000073c6 */ /* 0x020f620000000000 */
[----:B------:R-:W-:Y:S02]  /*75f0*/  SEL R3, RZ, 0x1, P1 ;  /* 0x00000001ff037807 */ /* 0x000fe40000800000 */
[----:B------:R-:W-:Y:S02]  /*7600*/  SEL R169, R169, RZ, P1 ;  /* 0x000000ffa9a97207 */ /* 0x000fe40000800000 */
[----:B------:R-:W-:Y:S01]  /*7610*/  LOP3.LUT R168, R168, R3, RZ, 0x3c, !PT ;  /* 0x00000003a8a87212 */ /* 0x000fe200078e3cff */
[----:B-----5:R1:W-:Y:S06]  /*7620*/  SYNCS.ARRIVE.TRANS64.RED.A1T0 RZ, [R0+URZ], RZ ;  /* 0x000000ff00ff79a7 */ /* 0x0203ec00081004ff */
.L_x_134:
[----:B------:R-:W-:Y:S05]  /*7630*/  BSYNC B1 ;  /* 0x0000000000017941 */ /* 0x000fea0003800000 */
.L_x_133:
[----:B-1----:R-:W-:Y:S04]  /*7640*/  SHF.R.U32.HI R0, RZ, 0x15, R71 ;  /* 0x00000015ff007819 */ /* 0x002fe80000011647 */
[----:B------:R-:W-:Y:S01]  /*7650*/  LOP3.LUT P1, RZ, R0, 0x3, R163, 0x48, !PT ;  /* 0x0000000300ff7812 */ /* 0x000fe200078248a3 */
[----:B------:R-:W-:Y:S01]  /*7660*/  @!UPT UIADD3 URZ, UPT, UPT, URZ, URZ, URZ ;  /* 0x000000fffffff290 */ /* 0x000fe2000fffe0ff */
[----:B---3--:R-:W-:Y:S11]  /*7670*/  @P0 BRA `(.L_x_138) ;  /* 0x0000000000080947 */ /* 0x008ff60003800000 */
[----:B------:R-:W1:Y:S02]  /*7680*/  SYNCS.PHASECHK.TRANS64.TRYWAIT P0, [R164+URZ+0x250], R5 ;  /* 0x00025005a40075a7 */ /* 0x000e6400080011ff */
[----:B-1----:R-:W-:Y:S05]  /*7690*/  @!P0 BRA `(.L_x_139) ;  /* 0x0000003c00b48947 */ /* 0x002fea0003800000 */
.L_x_138:
[----:B------:R-:W-:Y:S04]  /*76a0*/  BSSY.RECONVERGENT B6, `(.L_x_140) ;  /* 0x0000012000067945 */ /* 0x000fe80003800200 */
[----:B------:R-:W-:Y:S05]  /*76b0*/  @!P1 BRA `(.L_x_141) ;  /* 0x0000000000409947 */ /* 0x000fea0003800000 */
[----:B------:R-:W1:Y:S01]  /*76c0*/  LDCU.64 UR8, c[0x4][0x70] ;  /* 0x01000e00ff0877ac */ /* 0x000e620008000a00 */
[----:B------:R-:W-:Y:S01]  /*76d0*/  MOV R3, 0x0 ;  /* 0x0000000000037802 */ /* 0x000fe20000000f00 */
[----:B------:R-:W-:Y:S02]  /*76e0*/  HFMA2 R12, -RZ, RZ, 0, 5.9604644775390625e-08 ;  /* 0x00000001ff0c7431 */ /* 0x000fe400000001ff */
[----:B------:R-:W-:Y:S02]  /*76f0*/  IMAD.MOV.U32 R8, RZ, RZ, 0x192 ;  /* 0x00000192ff087424 */ /* 0x000fe400078e00ff */
[----:B------:R-:W-:Y:S01]  /*7700*/  IMAD.MOV.U32 R13, RZ, RZ, RZ ;  /* 0x000000ffff0d7224 */ /* 0x000fe200078e00ff */
[----:B------:R-:W3:Y:S01]  /*7710*/  LDCU.64 UR6, c[0x4][0x78] ;  /* 0x01000f00ff0677ac */ /* 0x000ee20008000a00 */
[----:B------:R-:W2:Y:S01]  /*7720*/  LDC.64 R2, c[0x4][R3] ;  /* 0x0100000003027b82 */ /* 0x000ea20000000a00 */
[----:B------:R-:W5:Y:S01]  /*7730*/  LDCU.64 UR4, c[0x4][0x10] ;  /* 0x01000200ff0477ac */ /* 0x000f620008000a00 */
[----:B-1----:R-:W-:Y:S01]  /*7740*/  MOV R5, UR9 ;  /* 0x0000000900057c02 */ /* 0x002fe20008000f00 */
[----:B------:R-:W-:Y:S01]  /*7750*/  IMAD.U32 R4, RZ, RZ, UR8 ;  /* 0x00000008ff047e24 */ /* 0x000fe2000f8e00ff */
[----:B---3--:R-:W-:Y:S01]  /*7760*/  MOV R7, UR7 ;  /* 0x0000000700077c02 */ /* 0x008fe20008000f00 */
[----:B------:R-:W-:Y:S01]  /*7770*/  IMAD.U32 R6, RZ, RZ, UR6 ;  /* 0x00000006ff067e24 */ /* 0x000fe2000f8e00ff */
[----:B-----5:R-:W-:Y:S01]  /*7780*/  MOV R11, UR5 ;  /* 0x00000005000b7c02 */ /* 0x020fe20008000f00 */
[----:B------:R-:W-:Y:S02]  /*7790*/  IMAD.U32 R10, RZ, RZ, UR4 ;  /* 0x00000004ff0a7e24 */ /* 0x000fe4000f8e00ff */
[----:B------:R-:W-:Y:S07]  /*77a0*/  LEPC R20, `(.L_x_141) ;  /* 0x000000001014794e */ /* 0x000fee0000000000 */
[----:B--2-4-:R-:W-:Y:S05]  /*77b0*/  CALL.ABS.NOINC R2 ;  /* 0x0000000002007343 */ /* 0x014fea0003c00000 */
.L_x_141:
[----:B------:R-:W-:Y:S05]  /*77c0*/  BSYNC.RECONVERGENT B6 ;  /* 0x0000000000067941 */ /* 0x000fea0003800200 */
.L_x_140:
[-C--:B--2---:R-:W-:Y:S01]  /*77d0*/  F2FP.F16.E4M3.UNPACK_B R74, R140.reuse ;  /* 0x0000008cff4a723e */ /* 0x084fe200020006ff */
[----:B------:R-:W-:Y:S05]  /*77e0*/  WARPSYNC.ALL ;  /* 0x0000000000007948 */ /* 0x000fea0003800000 */
[----:B------:R-:W-:Y:S01]  /*77f0*/  R2UR UR4, R71 ;  /* 0x00000000470472ca */ /* 0x000fe200000e0000 */
[--C-:B------:R-:W-:Y:S01]  /*7800*/  HADD2.F32 R72, -RZ, R74.reuse.H0_H0 ;  /* 0x2000004aff487230 */ /* 0x100fe20000004100 */
[----:B------:R-:W-:Y:S01]  /*7810*/  F2FP.F16.E4M3.UNPACK_B R76, R140.H1 ;  /* 0x0000008cff4c723e */ /* 0x000fe200030006ff */
[----:B------:R-:W-:Y:S01]  /*7820*/  HADD2.F32 R75, -RZ, R74.H1_H1 ;  /* 0x3000004aff4b7230 */ /* 0x000fe20000004100 */
[-C--:B------:R-:W-:Y:S01]  /*7830*/  F2FP.F16.E4M3.UNPACK_B R78, R141.reuse ;  /* 0x0000008dff4e723e */ /* 0x080fe200020006ff */
[----:B------:R-:W-:Y:S01]  /*7840*/  BSSY.RECONVERGENT B0, `(.L_x_142) ;  /* 0x000011d000007945 */ /* 0x000fe20003800200 */
[----:B------:R-:W-:Y:S01]  /*7850*/  F2FP.F16.E4M3.UNPACK_B R80, R141.H1 ;  /* 0x0000008dff50723e */ /* 0x000fe200030006ff */
[----:B------:R-:W-:Y:S01]  /*7860*/  HADD2.F32 R74, -RZ, R76.H0_H0 ;  /* 0x2000004cff4a7230 */ /* 0x000fe20000004100 */
[-C--:B------:R-:W-:Y:S01]  /*7870*/  F2FP.F16.E4M3.UNPACK_B R82, R142.reuse ;  /* 0x0000008eff52723e */ /* 0x080fe200020006ff */
[--C-:B------:R-:W-:Y:S01]  /*7880*/  HADD2.F32 R77, -RZ, R78.reuse.H0_H0 ;  /* 0x2000004eff4d7230 */ /* 0x100fe20000004100 */
[----:B------:R-:W-:Y:S01]  /*7890*/  F2FP.F16.E4M3.UNPACK_B R84, R142.H1 ;  /* 0x0000008eff54723e */ /* 0x000fe200030006ff */
[----:B------:R-:W-:Y:S01]  /*78a0*/  HADD2.F32 R78, -RZ, R78.H1_H1 ;  /* 0x3000004eff4e7230 */ /* 0x000fe20000004100 */
[-C--:B------:R-:W-:Y:S01]  /*78b0*/  F2FP.F16.E4M3.UNPACK_B R86, R143.reuse ;  /* 0x0000008fff56723e */ /* 0x080fe200020006ff */
[----:B-1----:R-:W4:Y:S01]  /*78c0*/  LDTM.x64 R4, tmem[UR4] ;  /* 0x00000004000479ee */ /* 0x002f220008340000 */
[----:B------:R-:W-:Y:S01]  /*78d0*/  F2FP.F16.E4M3.UNPACK_B R88, R143.H1 ;  /* 0x0000008fff58723e */ /* 0x000fe200030006ff */
[----:B------:R-:W-:Y:S01]  /*78e0*/  HADD2.F32 R76, -RZ, R76.H1_H1 ;  /* 0x3000004cff4c7230 */ /* 0x000fe20000004100 */
[-C--:B------:R-:W-:Y:S01]  /*78f0*/  F2FP.F16.E4M3.UNPACK_B R90, R144.reuse ;  /* 0x00000090ff5a723e */ /* 0x080fe200020006ff */
[----:B------:R-:W-:Y:S01]  /*7900*/  HADD2.F32 R79, -RZ, R80.H0_H0 ;  /* 0x20000050ff4f7230 */ /* 0x000fe20000004100 */
[----:B------:R-:W-:Y:S01]  /*7910*/  F2FP.F16.E4M3.UNPACK_B R92, R144.H1 ;  /* 0x00000090ff5c723e */ /* 0x000fe200030006ff */
[--C-:B------:R-:W-:Y:S01]  /*7920*/  HADD2.F32 R81, -RZ, R82.reuse.H0_H0 ;  /* 0x20000052ff517230 */ /* 0x100fe20000004100 */
[----:B------:R-:W-:Y:S01]  /*7930*/  ISETP.NE.AND P6, PT, R172, RZ, PT ;  /* 0x000000ffac00720c */ /* 0x000fe20003fc5270 */
[----:B------:R-:W-:Y:S01]  /*7940*/  HADD2.F32 R82, -RZ, R82.H1_H1 ;  /* 0x30000052ff527230 */ /* 0x000fe20000004100 */
[----:B------:R-:W-:Y:S01]  /*7950*/  SHF.L.U32 R195, R167, 0x4, RZ ;  /* 0x00000004a7c37819 */ /* 0x000fe200000006ff */
[--C-:B------:R-:W-:Y:S01]  /*7960*/  HADD2.F32 R85, -RZ, R86.reuse.H0_H0 ;  /* 0x20000056ff557230 */ /* 0x100fe20000004100 */
[----:B------:R-:W-:Y:S01]  /*7970*/  SHF.L.U32 R203, R166, 0x4, RZ ;  /* 0x00000004a6cb7819 */ /* 0x000fe200000006ff */
[----:B------:R-:W-:Y:S01]  /*7980*/  HADD2.F32 R86, -RZ, R86.H1_H1 ;  /* 0x30000056ff567230 */ /* 0x000fe20000004100 */
[C---:B------:R-:W-:Y:S01]  /*7990*/  IADD3 R182, PT, PT, R178.reuse, R195, RZ ;  /* 0x000000c3b2b67210 */ /* 0x040fe20007ffe0ff */
[--C-:B------:R-:W-:Y:S01]  /*79a0*/  HADD2.F32 R89, -RZ, R90.reuse.H0_H0 ;  /* 0x2000005aff597230 */ /* 0x100fe20000004100 */
[----:B------:R-:W-:Y:S01]  /*79b0*/  IADD3 R192, PT, PT, R178, R203, RZ ;  /* 0x000000cbb2c07210 */ /* 0x000fe20007ffe0ff */
[----:B------:R-:W-:Y:S01]  /*79c0*/  HADD2.F32 R90, -RZ, R90.H1_H1 ;  /* 0x3000005aff5a7230 */ /* 0x000fe20000004100 */
[----:B------:R-:W-:Y:S01]  /*79d0*/  SHF.L.U32 R201, R176, 0x4, RZ ;  /* 0x00000004b0c97819 */ /* 0x000fe200000006ff */
[----:B------:R-:W-:Y:S01]  /*79e0*/  HADD2.F32 R80, -RZ, R80.H1_H1 ;  /* 0x30000050ff507230 */ /* 0x000fe20000004100 */
[----:B------:R-:W-:Y:S01]  /*79f0*/  F2FP.F16.E4M3.UNPACK_B R94, R145 ;  /* 0x00000091ff5e723e */ /* 0x000fe200020006ff */
[--C-:B------:R-:W-:Y:S01]  /*7a00*/  HADD2.F32 R83, -RZ, R84.reuse.H0_H0 ;  /* 0x20000054ff537230 */ /* 0x100fe20000004100 */
[----:B------:R-:W-:Y:S01]  /*7a10*/  IADD3 R183, PT, PT, R201, R182, RZ ;  /* 0x000000b6c9b77210 */ /* 0x000fe20007ffe0ff */
[----:B------:R-:W-:Y:S01]  /*7a20*/  HADD2.F32 R84, -RZ, R84.H1_H1 ;  /* 0x30000054ff547230 */ /* 0x000fe20000004100 */
[----:B------:R-:W-:Y:S01]  /*7a30*/  F2FP.F16.E4M3.UNPACK_B R98, R146 ;  /* 0x00000092ff62723e */ /* 0x000fe200020006ff */
[C---:B----4-:R-:W-:Y:S01]  /*7a40*/  FMUL R0, R70.reuse, R4 ;  /* 0x0000000446007220 */ /* 0x050fe20000400000 */
[C---:B------:R-:W-:Y:S01]  /*7a50*/  FMUL R2, R70.reuse, R5 ;  /* 0x0000000546027220 */ /* 0x040fe20000400000 */
[C---:B------:R-:W-:Y:S01]  /*7a60*/  FMUL R4, R70.reuse, R8 ;  /* 0x0000000846047220 */ /* 0x040fe20000400000 */
[C---:B------:R-:W-:Y:S01]  /*7a70*/  FMUL R5, R70.reuse, R9 ;  /* 0x0000000946057220 */ /* 0x040fe20000400000 */
[C---:B------:R-:W-:Y:S01]  /*7a80*/  FFMA R0, R73.reuse, R72, R0 ;  /* 0x0000004849007223 */ /* 0x040fe20000000000 */
[C---:B------:R-:W-:Y:S01]  /*7a90*/  FFMA R2, R73.reuse, R75, R2 ;  /* 0x0000004b49027223 */ /* 0x040fe20000000002 */
[C---:B------:R-:W-:Y:S01]  /*7aa0*/  FMUL R8, R70.reuse, R12 ;  /* 0x0000000c46087220 */ /* 0x040fe20000400000 */
[C---:B------:R-:W-:Y:S01]  /*7ab0*/  FMUL R9, R70.reuse, R13 ;  /* 0x0000000d46097220 */ /* 0x040fe20000400000 */
[C---:B------:R-:W-:Y:S01]  /*7ac0*/  FMUL R12, R70.reuse, R16 ;  /* 0x00000010460c7220 */ /* 0x040fe20000400000 */
[C---:B------:R-:W-:Y:S01]  /*7ad0*/  FMUL R13, R70.reuse, R17 ;  /* 0x00000011460d7220 */ /* 0x040fe20000400000 */
[C---:B------:R-:W-:Y:S01]  /*7ae0*/  FMUL R16, R70.reuse, R20 ;  /* 0x0000001446107220 */ /* 0x040fe20000400000 */
[C---:B------:R-:W-:Y:S01]  /*7af0*/  FMUL R17, R70.reuse, R21 ;  /* 0x0000001546117220 */ /* 0x040fe20000400000 */
[--C-:B------:R-:W-:Y:S02]  /*7b00*/  HADD2.F32 R93, -RZ, R94.reuse.H0_H0 ;  /* 0x2000005eff5d7230 */ /* 0x100fe40000004100 */
[C---:B------:R-:W-:Y:S01]  /*7b10*/  FMUL R20, R70.reuse, R24 ;  /* 0x0000001846147220 */ /* 0x040fe20000400000 */
[----:B------:R-:W-:Y:S02]  /*7b20*/  HADD2.F32 R94, -RZ, R94.H1_H1 ;  /* 0x3000005eff5e7230 */ /* 0x000fe40000004100 */
[C---:B------:R-:W-:Y:S01]  /*7b30*/  FMUL R21, R70.reuse, R25 ;  /* 0x0000001946157220 */ /* 0x040fe20000400000 */
[--C-:B------:R-:W-:Y:S02]  /*7b40*/  HADD2.F32 R97, -RZ, R98.reuse.H0_H0 ;  /* 0x20000062ff617230 */ /* 0x100fe40000004100 */
[C---:B------:R-:W-:Y:S01]  /*7b50*/  FMUL R24, R70.reuse, R28 ;  /* 0x0000001c46187220 */ /* 0x040fe20000400000 */
[----:B------:R-:W-:Y:S02]  /*7b60*/  HADD2.F32 R98, -RZ, R98.H1_H1 ;  /* 0x30000062ff627230 */ /* 0x000fe40000004100 */
[C---:B------:R-:W-:Y:S01]  /*7b70*/  FMUL R25, R70.reuse, R29 ;  /* 0x0000001d46197220 */ /* 0x040fe20000400000 */
[C---:B------:R-:W-:Y:S01]  /*7b80*/  FMUL R28, R70.reuse, R32 ;  /* 0x00000020461c7220 */ /* 0x040fe20000400000 */
[C---:B------:R-:W-:Y:S01]  /*7b90*/  FMUL R29, R70.reuse, R33 ;  /* 0x00000021461d7220 */ /* 0x040fe20000400000 */
[C---:B------:R-:W-:Y:S01]  /*7ba0*/  FMUL R32, R70.reuse, R36 ;  /* 0x0000002446207220 */ /* 0x040fe20000400000 */
[----:B------:R-:W-:Y:S01]  /*7bb0*/  F2FP.F16.E4M3.UNPACK_B R96, R145.H1 ;  /* 0x00000091ff60723e */ /* 0x000fe200030006ff */
[C---:B------:R-:W-:Y:S01]  /*7bc0*/  FMUL R33, R70.reuse, R37 ;  /* 0x0000002546217220 */ /* 0x040fe20000400000 */
[C---:B------:R-:W-:Y:S01]  /*7bd0*/  FMUL R36, R70.reuse, R40 ;  /* 0x0000002846247220 */ /* 0x040fe20000400000 */
[----:B------:R-:W-:Y:S01]  /*7be0*/  F2FP.F16.E4M3.UNPACK_B R100, R146.H1 ;  /* 0x00000092ff64723e */ /* 0x000fe200030006ff */
[C---:B------:R-:W-:Y:S01]  /*7bf0*/  FMUL R37, R70.reuse, R41 ;  /* 0x0000002946257220 */ /* 0x040fe20000400000 */
[C---:B------:R-:W-:Y:S01]  /*7c00*/  FMUL R40, R70.reuse, R44 ;  /* 0x0000002c46287220 */ /* 0x040fe20000400000 */
[----:B------:R-:W-:Y:S01]  /*7c10*/  F2FP.F16.E4M3.UNPACK_B R102, R147 ;  /* 0x00000093ff66723e */ /* 0x000fe200020006ff */
[C---:B------:R-:W-:Y:S01]  /*7c20*/  FMUL R41, R70.reuse, R45 ;  /* 0x0000002d46297220 */ /* 0x040fe20000400000 */
[C---:B------:R-:W-:Y:S01]  /*7c30*/  FMUL R44, R70.reuse, R48 ;  /* 0x00000030462c7220 */ /* 0x040fe20000400000 */
[----:B------:R-:W-:Y:S01]  /*7c40*/  F2FP.F16.E4M3.UNPACK_B R104, R147.H1 ;  /* 0x00000093ff68723e */ /* 0x000fe200030006ff */
[C---:B------:R-:W-:Y:S01]  /*7c50*/  FMUL R45, R70.reuse, R49 ;  /* 0x00000031462d7220 */ /* 0x040fe20000400000 */
[--C-:B------:R-:W-:Y:S02]  /*7c60*/  HADD2.F32 R101, -RZ, R102.reuse.H0_H0 ;  /* 0x20000066ff657230 */ /* 0x100fe40000004100 */
[C---:B------:R-:W-:Y:S01]  /*7c70*/  FMUL R48, R70.reuse, R52 ;  /* 0x0000003446307220 */ /* 0x040fe20000400000 */
[----:B------:R-:W-:Y:S01]  /*7c80*/  F2FP.F16.E4M3.UNPACK_B R106, R148 ;  /* 0x00000094ff6a723e */ /* 0x000fe200020006ff */
[----:B------:R-:W-:Y:S02]  /*7c90*/  HADD2.F32 R102, -RZ, R102.H1_H1 ;  /* 0x30000066ff667230 */ /* 0x000fe40000004100 */
[C---:B------:R-:W-:Y:S01]  /*7ca0*/  FMUL R49, R70.reuse, R53 ;  /* 0x0000003546317220 */ /* 0x040fe20000400000 */
[C---:B------:R-:W-:Y:S01]  /*7cb0*/  FMUL R52, R70.reuse, R56 ;  /* 0x0000003846347220 */ /* 0x040fe20000400000 */
[----:B------:R-:W-:Y:S01]  /*7cc0*/  F2FP.F16.E4M3.UNPACK_B R108, R148.H1 ;  /* 0x00000094ff6c723e */ /* 0x000fe200030006ff */
[--C-:B------:R-:W-:Y:S02]  /*7cd0*/  HADD2.F32 R105, -RZ, R106.reuse.H0_H0 ;  /* 0x2000006aff697230 */ /* 0x100fe40000004100 */
[C---:B------:R-:W-:Y:S01]  /*7ce0*/  FMUL R53, R70.reuse, R57 ;  /* 0x0000003946357220 */ /* 0x040fe20000400000 */
[----:B------:R-:W-:Y:S02]  /*7cf0*/  HADD2.F32 R106, -RZ, R106.H1_H1 ;  /* 0x3000006aff6a7230 */ /* 0x000fe40000004100 */
        /* <DEDUP_REMOVED lines=11> */
[C---:B------:R-:W-:Y:S01]  /*7db0*/  FFMA R3, R73.reuse, R74, R3 ;  /* 0x0000004a49037223 */ /* 0x040fe20000000003 */
[----:B------:R-:W-:Y:S01]  /*7dc0*/  F2FP.F16.E4M3.UNPACK_B R116, R150.H1 ;  /* 0x00000096ff74723e */ /* 0x000fe200030006ff */
[--C-:B------:R-:W-:Y:S02]  /*7dd0*/  HADD2.F32 R113, -RZ, R114.reuse.H0_H0 ;  /* 0x20000072ff717230 */ /* 0x100fe40000004100 */
[C---:B------:R-:W-:Y:S01]  /*7de0*/  FFMA R7, R73.reuse, R76, R7 ;  /* 0x0000004c49077223 */ /* 0x040fe20000000007 */
[C---:B------:R-:W-:Y:S01]  /*7df0*/  FFMA R4, R73.reuse, R77, R4 ;  /* 0x0000004d49047223 */ /* 0x040fe20000000004 */
[----:B------:R-:W-:Y:S01]  /*7e00*/  F2FP.F16.E4M3.UNPACK_B R118, R151 ;  /* 0x00000097ff76723e */ /* 0x000fe200020006ff */
[----:B------:R-:W-:Y:S01]  /*7e10*/  FFMA R5, R73, R78, R5 ;  /* 0x0000004e49057223 */ /* 0x000fe20000000005 */
[----:B------:R-:W-:Y:S01]  /*7e20*/  HADD2.F32 R114, -RZ, R114.H1_H1 ;  /* 0x30000072ff727230 */ /* 0x000fe20000004100 */
[----:B------:R-:W-:Y:S01]  /*7e30*/  F2FP.SATFINITE.E4M3.F32.PACK_AB_MERGE_C R173, R7, R3, RZ ;  /* 0x0000000307ad723e */ /* 0x000fe200048070ff */
[C---:B------:R-:W-:Y:S01]  /*7e40*/  FMUL R6, R70.reuse, R10 ;  /* 0x0000000a46067220 */ /* 0x040fe20000400000 */
[--C-:B------:R-:W-:Y:S02]  /*7e50*/  HADD2.F32 R117, -RZ, R118.reuse.H0_H0 ;  /* 0x20000076ff757230 */ /* 0x100fe40000004100 */
[----:B------:R-:W-:Y:S01]  /*7e60*/  FMUL R11, R70, R11 ;  /* 0x0000000b460b7220 */ /* 0x000fe20000400000 */
[----:B------:R-:W-:Y:S01]  /*7e70*/  F2FP.SATFINITE.E4M3.F32.PACK_AB_MERGE_C R172, R2, R0, R173 ;  /* 0x0000000002ac723e */ /* 0x000fe200048070ad */
[C---:B------:R-:W-:Y:S01]  /*7e80*/  FFMA R6, R73.reuse, R79, R6 ;  /* 0x0000004f49067223 */ /* 0x040fe20000000006 */
[----:B------:R-:W-:Y:S02]  /*7e90*/  HADD2.F32 R118, -RZ, R118.H1_H1 ;  /* 0x30000076ff767230 */ /* 0x000fe40000004100 */
[C---:B------:R-:W-:Y:S01]  /*7ea0*/  FFMA R11, R73.reuse, R80, R11 ;  /* 0x00000050490b7223 */ /* 0x040fe2000000000b */
[C---:B------:R-:W-:Y:S01]  /*7eb0*/  FFMA R8, R73.reuse, R81, R8 ;  /* 0x0000005149087223 */ /* 0x040fe20000000008 */
[----:B------:R-:W-:Y:S01]  /*7ec0*/  F2FP.F16.E4M3.UNPACK_B R120, R151.H1 ;  /* 0x00000097ff78723e */ /* 0x000fe200030006ff */
[----:B------:R-:W-:Y:S01]  /*7ed0*/  FFMA R9, R73, R82, R9 ;  /* 0x0000005249097223 */ /* 0x000fe20000000009 */
[C---:B------:R-:W-:Y:S01]  /*7ee0*/  FMUL R10, R70.reuse, R14 ;  /* 0x0000000e460a7220 */ /* 0x040fe20000400000 */
[----:B------:R-:W-:Y:S01]  /*7ef0*/  F2FP.F16.E4M3.UNPACK_B R122, R152 ;  /* 0x00000098ff7a723e */ /* 0x000fe200020006ff */
[C---:B------:R-:W-:Y:S01]  /*7f00*/  FMUL R15, R70.reuse, R15 ;  /* 0x0000000f460f7220 */ /* 0x040fe20000400000 */
[----:B------:R-:W-:Y:S01]  /*7f10*/  HADD2.F32 R87, -RZ, R88.H0_H0 ;  /* 0x20000058ff577230 */ /* 0x000fe20000004100 */
[----:B------:R-:W-:Y:S01]  /*7f20*/  F2FP.SATFINITE.E4M3.F32.PACK_AB_MERGE_C R174, R11, R6, RZ ;  /* 0x000000060bae723e */ /* 0x000fe200048070ff */
[C---:B------:R-:W-:Y:S01]  /*7f30*/  FFMA R10, R73.reuse, R83, R10 ;  /* 0x00000053490a7223 */ /* 0x040fe2000000000a */
[C---:B------:R-:W-:Y:S01]  /*7f40*/  FFMA R15, R73.reuse, R84, R15 ;  /* 0x00000054490f7223 */ /* 0x040fe2000000000f */
[C---:B------:R-:W-:Y:S01]  /*7f50*/  FFMA R12, R73.reuse, R85, R12 ;  /* 0x00000055490c7223 */ /* 0x040fe2000000000c */
[----:B------:R-:W-:Y:S01]  /*7f60*/  F2FP.F16.E4M3.UNPACK_B R124, R152.H1 ;  /* 0x00000098ff7c723e */ /* 0x000fe200030006ff */
[----:B------:R-:W-:Y:S01]  /*7f70*/  FFMA R13, R73, R86, R13 ;  /* 0x00000056490d7223 */ /* 0x000fe2000000000d */
[----:B------:R-:W-:Y:S01]  /*7f80*/  F2FP.SATFINITE.E4M3.F32.PACK_AB_MERGE_C R173, R5, R4, R174 ;  /* 0x0000000405ad723e */ /* 0x000fe200048070ae */
[--C-:B------:R-:W-:Y:S01]  /*7f90*/  HADD2.F32 R121, -RZ, R122.reuse.H0_H0 ;  /* 0x2000007aff797230 */ /* 0x100fe20000004100 */
[----:B------:R-:W-:Y:S01]  /*7fa0*/  F2FP.SATFINITE.E4M3.F32.PACK_AB_MERGE_C R174, R15, R10, RZ ;  /* 0x0000000a0fae723e */ /* 0x000fe200048070ff */
[----:B------:R-:W-:Y:S02]  /*7fb0*/  HADD2.F32 R122, -RZ, R122.H1_H1 ;  /* 0x3000007aff7a7230 */ /* 0x000fe40000004100 */
[C---:B------:R-:W-:Y:S01]  /*7fc0*/  FMUL R14, R70.reuse, R18 ;  /* 0x00000012460e7220 */ /* 0x040fe20000400000 */
[----:B------:R-:W-:Y:S01]  /*7fd0*/  HADD2.F32 R88, -RZ, R88.H1_H1 ;  /* 0x30000058ff587230 */ /* 0x000fe20000004100 */
[----:B------:R-:W-:Y:S01]  /*7fe0*/  F2FP.SATFINITE.E4M3.F32.PACK_AB_MERGE_C R174, R9, R8, R174 ;  /* 0x0000000809ae723e */ /* 0x000fe200048070ae */
[C---:B------:R-:W-:Y:S01]  /*7ff0*/  FMUL R19, R70.reuse, R19 ;  /* 0x0000001346137220 */ /* 0x040fe20000400000 */
[--C-:B------:R-:W-:Y:S02]  /*8000*/  HADD2.F32 R91, -RZ, R92.reuse.H0_H0 ;  /* 0x2000005cff5b7230 */ /* 0x100fe40000004100 */
[C---:B------:R-:W-:Y:S01]  /*8010*/  FFMA R14, R73.reuse, R87, R14 ;  /* 0x00000057490e7223 */ /* 0x040fe2000000000e */
[----:B------:R-:W-:Y:S02]  /*8020*/  HADD2.F32 R92, -RZ, R92.H1_H1 ;  /* 0x3000005cff5c7230 */ /* 0x000fe40000004100 */
[C---:B------:R-:W-:Y:S01]  /*8030*/  FFMA R19, R73.reuse, R88, R19 ;  /* 0x0000005849137223 */ /* 0x040fe20000000013 */
[C---:B------:R-:W-:Y:S01]  /*8040*/  FFMA R16, R73.reuse, R89, R16 ;  /* 0x0000005949107223 */ /* 0x040fe20000000010 */
        /* <DEDUP_REMOVED lines=17> */
[----:B------:R1:W-:Y:S01]  /*8160*/  STS.128 [R137+UR44+0x4400], R172 ;  /* 0x004400ac89007988 */ /* 0x0003e20008000c2c */
[----:B------:R-:W-:Y:S01]  /*8170*/  F2FP.SATFINITE.E4M3.F32.PACK_AB_MERGE_C R184, R17, R16, R184 ;  /* 0x0000001011b8723e */ /* 0x000fe200048070b8 */
[C---:B------:R-:W-:Y:S01]  /*8180*/  FFMA R22, R73.reuse, R95, R22 ;  /* 0x0000005f49167223 */ /* 0x040fe20000000016 */
[C---:B------:R-:W-:Y:S01]  /*8190*/  FMUL R27, R70.reuse, R27 ;  /* 0x0000001b461b7220 */ /* 0x040fe20000400000 */
[--C-:B------:R-:W-:Y:S02]  /*81a0*/  HADD2.F32 R99, -RZ, R100.reuse.H0_H0 ;  /* 0x20000064ff637230 */ /* 0x100fe40000004100 */
[C---:B------:R-:W-:Y:S01]  /*81b0*/  FMUL R26, R70.reuse, R30 ;  /* 0x0000001e461a7220 */ /* 0x040fe20000400000 */
[----:B------:R-:W-:Y:S02]  /*81c0*/  HADD2.F32 R100, -RZ, R100.H1_H1 ;  /* 0x30000064ff647230 */ /* 0x000fe40000004100 */
[C---:B------:R-:W-:Y:S01]  /*81d0*/  FFMA R27, R73.reuse, R96, R27 ;  /* 0x00000060491b7223 */ /* 0x040fe2000000001b */
[C---:B------:R-:W-:Y:S01]  /*81e0*/  FFMA R24, R73.reuse, R97, R24 ;  /* 0x0000006149187223 */ /* 0x040fe20000000018 */
[C---:B------:R-:W-:Y:S01]  /*81f0*/  FFMA R25, R73.reuse, R98, R25 ;  /* 0x0000006249197223 */ /* 0x040fe20000000019 */
[----:B------:R-:W-:Y:S01]  /*8200*/  F2FP.F16.E4M3.UNPACK_B R130, R154 ;  /* 0x0000009aff82723e */ /* 0x000fe200020006ff */
[----:B------:R-:W-:Y:S01]  /*8210*/  FFMA R26, R73, R99, R26 ;  /* 0x00000063491a7223 */ /* 0x000fe2000000001a */
[----:B------:R-:W-:Y:S01]  /*8220*/  F2FP.SATFINITE.E4M3.F32.PACK_AB_MERGE_C R185, R27, R22, RZ ;  /* 0x000000161bb9723e */ /* 0x000fe200048070ff */
[C---:B------:R-:W-:Y:S01]  /*8230*/  FMUL R31, R70.reuse, R31 ;  /* 0x0000001f461f7220 */ /* 0x040fe20000400000 */
[--C-:B------:R-:W-:Y:S02]  /*8240*/  HADD2.F32 R103, -RZ, R104.reuse.H0_H0 ;  /* 0x20000068ff677230 */ /* 0x100fe40000004100 */
[C---:B------:R-:W-:Y:S01]  /*8250*/  FMUL R30, R70.reuse, R34 ;  /* 0x00000022461e7220 */ /* 0x040fe20000400000 */
[----:B------:R-:W-:Y:S01]  /*8260*/  HADD2.F32 R104, -RZ, R104.H1_H1 ;  /* 0x30000068ff687230 */ /* 0x000fe20000004100 */
[----:B------:R-:W-:Y:S01]  /*8270*/  F2FP.SATFINITE.E4M3.F32.PACK_AB_MERGE_C R185, R21, R20, R185 ;  /* 0x0000001415b9723e */ /* 0x000fe200048070b9 */
[C---:B------:R-:W-:Y:S01]  /*8280*/  FFMA R31, R73.reuse, R100, R31 ;  /* 0x00000064491f7223 */ /* 0x040fe2000000001f */
[C---:B------:R-:W-:Y:S01]  /*8290*/  FFMA R28, R73.reuse, R101, R28 ;  /* 0x00000065491c7223 */ /* 0x040fe2000000001c */
[C---:B------:R-:W-:Y:S01]  /*82a0*/  FFMA R29, R73.reuse, R102, R29 ;  /* 0x00000066491d7223 */ /* 0x040fe2000000001d */
[----:B------:R-:W-:Y:S01]  /*82b0*/  F2FP.F16.E4M3.UNPACK_B R132, R154.H1 ;  /* 0x0000009aff84723e */ /* 0x000fe200030006ff */
[----:B------:R-:W-:Y:S01]  /*82c0*/  FFMA R30, R73, R103, R30 ;  /* 0x00000067491e7223 */ /* 0x000fe2000000001e */
[----:B------:R-:W-:Y:S01]  /*82d0*/  F2FP.SATFINITE.E4M3.F32.PACK_AB_MERGE_C R186, R31, R26, RZ ;  /* 0x0000001a1fba723e */ /* 0x000fe200048070ff */
[----:B------:R-:W-:Y:S02]  /*82e0*/  HADD2.F32 R129, -RZ, R130.H0_H0 ;  /* 0x20000082ff817230 */ /* 0x000fe40000004100 */
[C---:B------:R-:W-:Y:S01]  /*82f0*/  FMUL R35, R70.reuse, R35 ;  /* 0x0000002346237220 */ /* 0x040fe20000400000 */
[----:B------:R-:W-:Y:S01]  /*8300*/  HADD2.F32 R107, -RZ, R108.H0_H0 ;  /* 0x2000006cff6b7230 */ /* 0x000fe20000004100 */
[----:B------:R-:W-:Y:S01]  /*8310*/  F2FP.SATFINITE.E4M3.F32.PACK_AB_MERGE_C R186, R25, R24, R186 ;  /* 0x0000001819ba723e */ /* 0x000fe200048070ba */
[----:B------:R-:W-:Y:S02]  /*8320*/  HADD2.F32 R130, -RZ, R130.H1_H1 ;  /* 0x30000082ff827230 */ /* 0x000fe40000004100 */
[C---:B------:R-:W-:Y:S01]  /*8330*/  FFMA R35, R73.reuse, R104, R35 ;  /* 0x0000006849237223 */ /* 0x040fe20000000023 */
[C---:B------:R-:W-:Y:S01]  /*8340*/  FFMA R32, R73.reuse, R105, R32 ;  /* 0x0000006949207223 */ /* 0x040fe20000000020 */
[----:B------:R-:W-:Y:S01]  /*8350*/  FFMA R33, R73, R106, R33 ;  /* 0x0000006a49217223 */ /* 0x000fe20000000021 */
[----:B------:R-:W-:Y:S02]  /*8360*/  HADD2.F32 R108, -RZ, R108.H1_H1 ;  /* 0x3000006cff6c7230 */ /* 0x000fe40000004100 */
        /* <DEDUP_REMOVED lines=16> */
[----:B------:R1:W-:Y:S01]  /*8470*/  STS.128 [R182+0x4010], R184 ;  /* 0x004010b8b6007388 */ /* 0x0003e20000000c00 */
        /* <DEDUP_REMOVED lines=8> */
[----:B------:R-:W-:Y:S01]  /*8500*/  FFMA R41, R73, R114, R41 ;  /* 0x0000007249297223 */ /* 0x000fe20000000029 */
[----:B------:R-:W-:Y:S01]  /*8510*/  ISETP.NE.AND P0, PT, R181, RZ, PT ;  /* 0x000000ffb500720c */ /* 0x000fe20003f05270 */
        /* <DEDUP_REMOVED lines=10> */
[C---:B------:R-:W-:Y:S01]  /*85c0*/  FMUL R51, R70.reuse, R51 ;  /* 0x0000003346337220 */ /* 0x040fe20000400000 */
[--C-:B------:R-:W-:Y:S02]  /*85d0*/  HADD2.F32 R123, -RZ, R124.reuse.H0_H0 ;  /* 0x2000007cff7b7230 */ /* 0x100fe40000004100 */
[C---:B------:R-:W-:Y:S01]  /*85e0*/  FFMA R46, R73.reuse, R119, R46 ;  /* 0x00000077492e7223 */ /* 0x040fe2000000002e */
[----:B------:R-:W-:Y:S02]  /*85f0*/  HADD2.F32 R124, -RZ, R124.H1_H1 ;  /* 0x3000007cff7c7230 */ /* 0x000fe40000004100 */
[C---:B------:R-:W-:Y:S01]  /*8600*/  FMUL R50, R70.reuse, R54 ;  /* 0x0000003646327220 */ /* 0x040fe20000400000 */
[C---:B------:R-:W-:Y:S01]  /*8610*/  FFMA R51, R73.reuse, R120, R51 ;  /* 0x0000007849337223 */ /* 0x040fe20000000033 */
[C---:B------:R-:W-:Y:S01]  /*8620*/  FMUL R55, R70.reuse, R55 ;  /* 0x0000003746377220 */ /* 0x040fe20000400000 */
[C---:B------:R-:W-:Y:S01]  /*8630*/  FFMA R48, R73.reuse, R121, R48 ;  /* 0x0000007949307223 */ /* 0x040fe20000000030 */
[C---:B------:R-:W-:Y:S01]  /*8640*/  FFMA R49, R73.reuse, R122, R49 ;  /* 0x0000007a49317223 */ /* 0x040fe20000000031 */
        /* <DEDUP_REMOVED lines=20> */
[----:B------:R-:W-:Y:S01]  /*8790*/  FFMA R63, R73, R132, R63 ;  /* 0x00000084493f7223 */ /* 0x000fe2000000003f */
[----:B------:R-:W-:Y:S01]  /*87a0*/  FMUL R67, R70, R67 ;  /* 0x0000004346437220 */ /* 0x000fe20000400000 */
[----:B------:R-:W-:Y:S01]  /*87b0*/  F2FP.SATFINITE.E4M3.F32.PACK_AB_MERGE_C R190, R47, R42, RZ ;  /* 0x0000002a2fbe723e */ /* 0x000fe200048070ff */
[----:B------:R-:W-:Y:S01]  /*87c0*/  FFMA R60, R73, R133, R60 ;  /* 0x00000085493c7223 */ /* 0x000fe2000000003c */
[----:B------:R-:W-:Y:S01]  /*87d0*/  F2FP.SATFINITE.E4M3.F32.PACK_AB_MERGE_C R191, R51, R46, RZ ;  /* 0x0000002e33bf723e */ /* 0x000fe200048070ff */
[C---:B------:R-:W-:Y:S01]  /*87e0*/  FFMA R61, R73.reuse, R134, R61 ;  /* 0x00000086493d7223 */ /* 0x040fe2000000003d */
[C---:B------:R-:W-:Y:S01]  /*87f0*/  FFMA R62, R73.reuse, R135, R62 ;  /* 0x00000087493e7223 */ /* 0x040fe2000000003e */
[----:B------:R-:W-:Y:S01]  /*8800*/  FFMA R67, R73, R136, R67 ;  /* 0x0000008849437223 */ /* 0x000fe20000000043 */
[----:B------:R-:W-:Y:S02]  /*8810*/  F2FP.SATFINITE.E4M3.F32.PACK_AB_MERGE_C R190, R41, R40, R190 ;  /* 0x0000002829be723e */ /* 0x000fe400048070be */
[----:B------:R-:W-:Y:S02]  /*8820*/  F2FP.SATFINITE.E4M3.F32.PACK_AB_MERGE_C R191, R45, R44, R191 ;  /* 0x0000002c2dbf723e */ /* 0x000fe400048070bf */
[----:B------:R-:W-:Y:S02]  /*8830*/  F2FP.SATFINITE.E4M3.F32.PACK_AB_MERGE_C R196, R55, R50, RZ ;  /* 0x0000003237c4723e */ /* 0x000fe400048070ff */
[----:B------:R-:W-:Y:S01]  /*8840*/  F2FP.SATFINITE.E4M3.F32.PACK_AB_MERGE_C R197, R59, R54, RZ ;  /* 0x000000363bc5723e */ /* 0x000fe200048070ff */
[----:B------:R1:W-:Y:S01]  /*8850*/  STS.128 [R192+0x4020], R188 ;  /* 0x004020bcc0007388 */ /* 0x0003e20000000c00 */
[----:B------:R-:W-:Y:S02]  /*8860*/  F2FP.SATFINITE.E4M3.F32.PACK_AB_MERGE_C R198, R63, R58, RZ ;  /* 0x0000003a3fc6723e */ /* 0x000fe400048070ff */
[----:B------:R-:W-:Y:S02]  /*8870*/  F2FP.SATFINITE.E4M3.F32.PACK_AB_MERGE_C R199, R67, R62, RZ ;  /* 0x0000003e43c7723e */ /* 0x000fe400048070ff */
[----:B------:R-:W-:Y:S02]  /*8880*/  F2FP.SATFINITE.E4M3.F32.PACK_AB_MERGE_C R196, R49, R48, R196 ;  /* 0x0000003031c4723e */ /* 0x000fe400048070c4 */
[----:B------:R-:W-:Y:S02]  /*8890*/  F2FP.SATFINITE.E4M3.F32.PACK_AB_MERGE_C R197, R53, R52, R197 ;  /* 0x0000003435c5723e */ /* 0x000fe400048070c5 */
[----:B------:R-:W-:Y:S02]  /*88a0*/  F2FP.SATFINITE.E4M3.F32.PACK_AB_MERGE_C R198, R57, R56, R198 ;  /* 0x0000003839c6723e */ /* 0x000fe400048070c6 */
[----:B------:R-:W-:Y:S02]  /*88b0*/  F2FP.SATFINITE.E4M3.F32.PACK_AB_MERGE_C R199, R61, R60, R199 ;  /* 0x0000003c3dc7723e */ /* 0x000fe400048070c7 */
[----:B------:R-:W-:Y:S02]  /*88c0*/  LEA R200, R169, UR44, 0x3 ;  /* 0x0000002ca9c87c11 */ /* 0x000fe4000f8e18ff */
[----:B------:R-:W-:Y:S01]  /*88d0*/  @P6 SHF.L.U32 R205, R168, 0x1f, RZ ;  /* 0x0000001fa8cd6819 */ /* 0x000fe200000006ff */
[----:B------:R1:W-:Y:S01]  /*88e0*/  STS.128 [R183+0x4010], R196 ;  /* 0x004010c4b7007388 */ /* 0x0003e20000000c00 */
[----:B------:R-:W-:Y:S01]  /*88f0*/  @!PT LDS RZ, [RZ] ;  /* 0x00000000fffff984 */ /* 0x000fe20000000800 */
[----:B------:R-:W-:Y:S01]  /*8900*/  @!PT LDS RZ, [RZ] ;  /* 0x00000000fffff984 */ /* 0x000fe20000000800 */
[----:B------:R-:W-:Y:S01]  /*8910*/  @!PT LDS RZ, [RZ] ;  /* 0x00000000fffff984 */ /* 0x000fe20000000800 */
[----:B------:R-:W-:Y:S01]  /*8920*/  @!PT LDS RZ, [RZ] ;  /* 0x00000000fffff984 */ /* 0x000fe20000000800 */
[----:B------:R2:W-:Y:S07]  /*8930*/  MEMBAR.ALL.CTA ;  /* 0x0000000000007992 */ /* 0x0005ee0000008000 */
[----:B--2---:R-:W2:Y:S02]  /*8940*/  FENCE.VIEW.ASYNC.S ;  /* 0x00000000000073c6 */ /* 0x004ea40000000000 */
[----:B--2---:R-:W-:Y:S06]  /*8950*/  BAR.SYNC.DEFER_BLOCKING 0x1, 0x80 ;  /* 0x0042000000007b1d */ /* 0x004fec0000010000 */
[----:B------:R-:W-:Y:S05]  /*8960*/  @P0 BRA `(.L_x_143) ;  /* 0x0000000000280947 */ /* 0x000fea0003800000 */
[----:B------:R-:W-:Y:S01]  /*8970*/  UIADD3 UR4, UPT, UPT, UR44, 0x4400, URZ ;  /* 0x000044002c047890 */ /* 0x000fe2000fffe0ff */
[----:B------:R-:W-:Y:S05]  /*8980*/  UMOV UR51, UR36 ;  /* 0x0000002400337c82 */ /* 0x000fea0008000000 */
[----:B------:R-:W-:Y:S01]  /*8990*/  MOV R180, UR4 ;  /* 0x0000000400b47c02 */ /* 0x000fe20008000f00 */
[----:B------:R-:W-:Y:S03]  /*89a0*/  UIADD3 UR4, UP0, UPT, UR62, 0x680, URZ ;  /* 0x000006803e047890 */ /* 0x000fe6000ff1e0ff */
[----:B------:R-:W-:Y:S01]  /*89b0*/  R2UR UR48, R180 ;  /* 0x00000000b43072ca */ /* 0x000fe200000e0000 */
[----:B------:R-:W-:Y:S11]  /*89c0*/  UIADD3.X UR5, UPT, UPT, URZ, UR63, URZ, UP0, !UPT ;  /* 0x0000003fff057290 */ /* 0x000ff600087fe4ff */
[----:B------:R-:W-:Y:S01]  /*89d0*/  @!UPT UIADD3 URZ, UPT, UPT, URZ, URZ, URZ ;  /* 0x000000fffffff290 */ /* 0x000fe2000fffe0ff */
[----:B------:R2:W-:Y:S01]  /*89e0*/  UTMASTG.3D [UR48], [UR4] ;  /* 0x00000030040073b5 */ /* 0x0005e20008010000 */
[----:B------:R0:W-:Y:S01]  /*89f0*/  UTMACMDFLUSH ;  /* 0x00000000000079b7 */ /* 0x0001e20000000000 */
[----:B--2---:R-:W-:Y:S04]  /*8a00*/  DEPBAR.LE SB0, 0x1 ;  /* 0x000080400000791a */ /* 0x004fe80000000000 */
.L_x_143:
[----:B------:R-:W-:Y:S05]  /*8a10*/  BSYNC.RECONVERGENT B0 ;  /* 0x0000000000007941 */ /* 0x000fea0003800200 */
.L_x_142:
[----:B------:R-:W-:Y:S06]  /*8a20*/  BAR.SYNC.DEFER_BLOCKING 0x1, 0x80 ;  /* 0x0042000000007b1d */ /* 0x000fec0000010000 */
[----:B------:R-:W2:Y:S01]  /*8a30*/  @P6 SYNCS.PHASECHK.TRANS64.TRYWAIT P0, [R200+URZ+0x200], R205 ;  /* 0x000200cdc80065a7 */ /* 0x000ea200080011ff */
[----:B------:R-:W-:Y:S01]  /*8a40*/  BSSY B1, `(.L_x_144) ;  /* 0x0000023000017945 */ /* 0x000fe20003800000 */
[----:B--2---:R-:W-:Y:S03]  /*8a50*/  @P6 SEL R193, RZ, 0x1, !P0 ;  /* 0x00000001ffc16807 */ /* 0x004fe60004000000 */
[----:B------:R-:W-:Y:S05]  /*8a60*/  @!P6 BRA `(.L_x_145) ;  /* 0x000000000080e947 */ /* 0x000fea0003800000 */
[----:B------:R-:W-:Y:S01]  /*8a70*/  ISETP.NE.AND P1, PT, R194, RZ, PT ;  /* 0x000000ffc200720c */ /* 0x000fe20003f25270 */
[----:B------:R-:W2:Y:S01]  /*8a80*/  S2R R0, SR_CgaCtaId ;  /* 0x0000000000007919 */ /* 0x000ea20000008800 */
[----:B------:R-:W-:Y:S01]  /*8a90*/  ISETP.NE.AND P0, PT, R193, RZ, PT ;  /* 0x000000ffc100720c */ /* 0x000fe20003f05270 */
[----:B------:R-:W-:Y:S10]  /*8aa0*/  BSSY B0, `(.L_x_146) ;  /* 0x0000009000007945 */ /* 0x000ff40003800000 */
[----:B------:R-:W-:Y:S04]  /*8ab0*/  @P1 IMAD R2, R169, 0x2000, R178 ;  /* 0x00002000a9021824 */ /* 0x000fe800078e02b2 */
[C---:B------:R-:W-:Y:S01]  /*8ac0*/  @P1 IMAD.IADD R4, R2.reuse, 0x1, R195 ;  /* 0x0000000102041824 */ /* 0x040fe200078e02c3 */
[----:B------:R-:W-:Y:S03]  /*8ad0*/  @P1 IADD3 R203, PT, PT, R2, R203, RZ ;  /* 0x000000cb02cb1210 */ /* 0x000fe60007ffe0ff */
[----:B------:R-:W-:Y:S01]  /*8ae0*/  @P1 IMAD.IADD R201, R201, 0x1, R4 ;  /* 0x00000001c9c91824 */ /* 0x000fe200078e0204 */
[----:B------:R-:W-:Y:S06]  /*8af0*/  @P0 BRA `(.L_x_147) ;  /* 0x00000000000c0947 */ /* 0x000fec0003800000 */
[----:B------:R-:W-:Y:S04]  /*8b00*/  SHF.L.U32 R3, R168, 0x1f, RZ ;  /* 0x0000001fa8037819 */ /* 0x000fe800000006ff */
[----:B------:R-:W3:Y:S02]  /*8b10*/  SYNCS.PHASECHK.TRANS64.TRYWAIT P0, [R200+URZ+0x200], R3 ;  /* 0x00020003c80075a7 */ /* 0x000ee400080011ff */
[----:B---3--:R-:W-:Y:S05]  /*8b20*/  @!P0 BRA `(.L_x_148) ;  /* 0x0000002800a48947 */ /* 0x008fea0003800000 */
.L_x_147:
[----:B------:R-:W-:Y:S05]  /*8b30*/  BSYNC B0 ;  /* 0x0000000000007941 */ /* 0x000fea0003800000 */
.L_x_146:
[----:B------:R-:W-:Y:S01]  /*8b40*/  ISETP.NE.AND P0, PT, R194, RZ, PT ;  /* 0x000000ffc200720c */ /* 0x000fe20003f05270 */
[----:B---3--:R-:W-:Y:S02]  /*8b50*/  VIADD R3, R200, 0x210 ;  /* 0x00000210c8037836 */ /* 0x008fe40000000000 */
[----:B------:R-:W-:Y:S03]  /*8b60*/  VIADD R169, R169, 0x1 ;  /* 0x00000001a9a97836 */ /* 0x000fe60000000000 */
[----:B--2---:R-:W-:Y:S07]  /*8b70*/  PRMT R0, R0, 0x654, R3 ;  /* 0x0000065400007816 */ /* 0x004fee0000000003 */
[----:B------:R2:W3:Y:S04]  /*8b80*/  @P0 LDS.128 R140, [R2] ;  /* 0x00000000028c0984 */ /* 0x0004e80000000c00 */
[----:B------:R2:W4:Y:S04]  /*8b90*/  @P0 LDS.128 R144, [R4+0x10] ;  /* 0x0000100004900984 */ /* 0x0005280000000c00 */
        /* <DEDUP_REMOVED lines=13> */
.L_x_145:
[----:B------:R-:W-:Y:S05]  /*8c70*/  BSYNC B1 ;  /* 0x0000000000017941 */ /* 0x000fea0003800000 */
.L_x_144:
[----:B--2---:R-:W-:Y:S05]  /*8c80*/  VIADD R0, R71, 0x40 ;  /* 0x0000004047007836 */ /* 0x004fea0000000000 */
[----:B------:R-:W-:Y:S04]  /*8c90*/  SHF.R.U32.HI R0, RZ, 0x15, R0 ;  /* 0x00000015ff007819 */ /* 0x000fe80000011600 */
[----:B------:R-:W-:Y:S11]  /*8ca0*/  LOP3.LUT P0, RZ, R0, 0x3, R163, 0x48, !PT ;  /* 0x0000000300ff7812 */ /* 0x000ff600078048a3 */
[----:B------:R-:W-:Y:S02]  /*8cb0*/  @!UPT UIADD3 URZ, UPT, UPT, URZ, URZ, URZ ;  /* 0x000000fffffff290 */ /* 0x000fe4000fffe0ff */
[----:B------:R-:W-:Y:S05]  /*8cc0*/  @!P0 BRA `(.L_x_149) ;  /* 0x0000000000408947 */ /* 0x000fea0003800000 */
[----:B------:R-:W2:Y:S01]  /*8cd0*/  LDCU.64 UR8, c[0x4][0x70] ;  /* 0x01000e00ff0877ac */ /* 0x000ea20008000a00 */
[----:B------:R-:W-:Y:S01]  /*8ce0*/  MOV R3, 0x0 ;  /* 0x0000000000037802 */ /* 0x000fe20000000f00 */
[----:B------:R-:W-:Y:S02]  /*8cf0*/  HFMA2 R12, -RZ, RZ, 0, 5.9604644775390625e-08 ;  /* 0x00000001ff0c7431 */ /* 0x000fe400000001ff */
[----:B------:R-:W-:Y:S02]  /*8d00*/  IMAD.MOV.U32 R8, RZ, RZ, 0x192 ;  /* 0x00000192ff087424 */ /* 0x000fe400078e00ff */
[----:B------:R-:W-:Y:S01]  /*8d10*/  IMAD.MOV.U32 R13, RZ, RZ, RZ ;  /* 0x000000ffff0d7224 */ /* 0x000fe200078e00ff */
[----:B------:R-:W5:Y:S01]  /*8d20*/  LDCU.64 UR6, c[0x4][0x78] ;  /* 0x01000f00ff0677ac */ /* 0x000f620008000a00 */
[----:B------:R-:W1:Y:S01]  /*8d30*/  LDC.64 R2, c[0x4][R3] ;  /* 0x0100000003027b82 */ /* 0x000e620000000a00 */
[----:B------:R-:W3:Y:S01]  /*8d40*/  LDCU.64 UR4, c[0x4][0x10] ;  /* 0x01000200ff0477ac */ /* 0x000ee20008000a00 */
[----:B--2---:R-:W-:Y:S01]  /*8d50*/  MOV R5, UR9 ;  /* 0x0000000900057c02 */ /* 0x004fe20008000f00 */
[----:B------:R-:W-:Y:S01]  /*8d60*/  IMAD.U32 R4, RZ, RZ, UR8 ;  /* 0x00000008ff047e24 */ /* 0x000fe2000f8e00ff */
[----:B-----5:R-:W-:Y:S01]  /*8d70*/  MOV R7, UR7 ;  /* 0x0000000700077c02 */ /* 0x020fe20008000f00 */
[----:B------:R-:W-:Y:S01]  /*8d80*/  IMAD.U32 R6, RZ, RZ, UR6 ;  /* 0x00000006ff067e24 */ /* 0x000fe2000f8e00ff */
[----:B---3--:R-:W-:Y:S01]  /*8d90*/  MOV R11, UR5 ;  /* 0x00000005000b7c02 */ /* 0x008fe20008000f00 */
[----:B------:R-:W-:Y:S02]  /*8da0*/  IMAD.U32 R10, RZ, RZ, UR4 ;  /* 0x00000004ff0a7e24 */ /* 0x000fe4000f8e00ff */
[----:B------:R-:W-:Y:S07]  /*8db0*/  LEPC R20, `(.L_x_149) ;  /* 0x000000001014794e */ /* 0x000fee0000000000 */
[----:B-1--4-:R-:W-:Y:S05]  /*8dc0*/  CALL.ABS.NOINC R2 ;  /* 0x0000000002007343 */ /* 0x012fea0003c00000 */
.L_x_149:
[----:B------:R-:W-:Y:S01]  /*8dd0*/  ISETP.NE.AND P0, PT, R181, RZ, PT ;  /* 0x000000ffb500720c */ /* 0x000fe20003f05270 */
[----:B------:R-:W-:Y:S05]  /*8de0*/  WARPSYNC.ALL ;  /* 0x0000000000007948 */ /* 0x000fea0003800000 */
[----:B------:R-:W-:Y:S01]  /*8df0*/  R2UR UR4, R71 ;  /* 0x00000000470472ca */ /* 0x000fe200000e0000 */
[----:B------:R-:W-:Y:S01]  /*8e00*/  BSSY.RECONVERGENT B0, `(.L_x_150) ;  /* 0x000011c000007945 */ /* 0x000fe20003800200 */
[----:B---3--:R-:W-:Y:S02]  /*8e10*/  F2FP.F16.E4M3.UNPACK_B R11, R141 ;  /* 0x0000008dff0b723e */ /* 0x008fe400020006ff */
[----:B------:R-:W-:Y:S02]  /*8e20*/  F2FP.F16.E4M3.UNPACK_B R10, R142 ;  /* 0x0000008eff0a723e */ /* 0x000fe400020006ff */
[----:B------:R-:W-:Y:S01]  /*8e30*/  F2FP.F16.E4M3.UNPACK_B R9, R143 ;  /* 0x0000008fff09723e */ /* 0x000fe200020006ff */
[--C-:B------:R-:W-:Y:S01]  /*8e40*/  HADD2.F32 R74, -RZ, R11.reuse.H0_H0 ;  /* 0x2000000bff4a7230 */ /* 0x100fe20000004100 */
[----:B----4-:R-:W-:Y:S01]  /*8e50*/  F2FP.F16.E4M3.UNPACK_B R8, R144 ;  /* 0x00000090ff08723e */ /* 0x010fe200020006ff */
[----:B------:R-:W-:Y:S01]  /*8e60*/  HADD2.F32 R76, -RZ, R11.H1_H1 ;  /* 0x3000000bff4c7230 */ /* 0x000fe20000004100 */
[----:B------:R-:W-:Y:S01]  /*8e70*/  F2FP.F16.E4M3.UNPACK_B R7, R145 ;  /* 0x00000091ff07723e */ /* 0x000fe200020006ff */
[--C-:B------:R-:W-:Y:S01]  /*8e80*/  HADD2.F32 R77, -RZ, R10.reuse.H0_H0 ;  /* 0x2000000aff4d7230 */ /* 0x100fe20000004100 */
[----:B------:R-:W-:Y:S01]  /*8e90*/  F2FP.F16.E4M3.UNPACK_B R6, R146 ;  /* 0x00000092ff06723e */ /* 0x000fe200020006ff */
[----:B------:R-:W-:Y:S01]  /*8ea0*/  HADD2.F32 R80, -RZ, R10.H1_H1 ;  /* 0x3000000aff507230 */ /* 0x000fe20000004100 */
[----:B------:R-:W-:Y:S01]  /*8eb0*/  F2FP.F16.E4M3.UNPACK_B R5, R147 ;  /* 0x00000093ff05723e */ /* 0x000fe200020006ff */
[--C-:B------:R-:W-:Y:S01]  /*8ec0*/  HADD2.F32 R81, -RZ, R9.reuse.H0_H0 ;  /* 0x20000009ff517230 */ /* 0x100fe20000004100 */
[----:B-1----:R-:W-:Y:S01]  /*8ed0*/  F2FP.F16.E4M3.UNPACK_B R4, R148 ;  /* 0x00000094ff04723e */ /* 0x002fe200020006ff */
[----:B------:R-:W-:Y:S01]  /*8ee0*/  HADD2.F32 R83, -RZ, R9.H1_H1 ;  /* 0x30000009ff537230 */ /* 0x000fe20000004100 */
[-C--:B------:R-:W-:Y:S01]  /*8ef0*/  F2FP.F16.E4M3.UNPACK_B R2, R140.reuse ;  /* 0x0000008cff02723e */ /* 0x080fe200020006ff */
[--C-:B------:R-:W-:Y:S01]  /*8f00*/  HADD2.F32 R86, -RZ, R8.reuse.H0_H0 ;  /* 0x20000008ff567230 */ /* 0x100fe20000004100 */
[----:B------:R-:W-:Y:S01]  /*8f10*/  F2FP.F16.E4M3.UNPACK_B R140, R140.H1 ;  /* 0x0000008cff8c723e */ /* 0x000fe200030006ff */
[----:B------:R-:W-:Y:S01]  /*8f20*/  HADD2.F32 R87, -RZ, R8.H1_H1 ;  /* 0x30000008ff577230 */ /* 0x000fe20000004100 */
[----:B------:R-:W-:Y:S01]  /*8f30*/  F2FP.F16.E4M3.UNPACK_B R141, R141.H1 ;  /* 0x0000008dff8d723e */ /* 0x000fe200030006ff */
[--C-:B------:R-:W-:Y:S01]  /*8f40*/  HADD2.F32 R90, -RZ, R7.reuse.H0_H0 ;  /* 0x20000007ff5a7230 */ /* 0x100fe20000004100 */
[----:B------:R-:W-:Y:S01]  /*8f50*/  F2FP.F16.E4M3.UNPACK_B R142, R142.H1 ;  /* 0x0000008eff8e723e */ /* 0x000fe200030006ff */
[----:B------:R-:W-:Y:S01]  /*8f60*/  HADD2.F32 R91, -RZ, R7.H1_H1 ;  /* 0x30000007ff5b7230 */ /* 0x000fe20000004100 */
[----:B------:R-:W-:Y:S01]  /*8f70*/  F2FP.F16.E4M3.UNPACK_B R143, R143.H1 ;  /* 0x0000008fff8f723e */ /* 0x000fe200030006ff */
[--C-:B------:R-:W-:Y:S01]  /*8f80*/  HADD2.F32 R94, -RZ, R6.reuse.H0_H0 ;  /* 0x20000006ff5e7230 */ /* 0x100fe20000004100 */
[----:B------:R-:W-:Y:S01]  /*8f90*/  IADD3 R164, PT, PT, R164, 0x270, RZ ;  /* 0x00000270a4a47810 */ /* 0x000fe20007ffe0ff */
[----:B------:R-:W-:Y:S01]  /*8fa0*/  HADD2.F32 R95, -RZ, R6.H1_H1 ;  /* 0x30000006ff5f7230 */ /* 0x000fe20000004100 */
[----:B------:R-:W-:Y:S01]  /*8fb0*/  F2FP.F16.E4M3.UNPACK_B R107, R149 ;  /* 0x00000095ff6b723e */ /* 0x000fe200020006ff */
[--C-:B------:R-:W-:Y:S01]  /*8fc0*/  HADD2.F32 R98, -RZ, R5.reuse.H0_H0 ;  /* 0x20000005ff627230 */ /* 0x100fe20000004100 */
[----:B------:R-:W-:Y:S01]  /*8fd0*/  LOP3.LUT R164, R164, 0xfefffff8, RZ, 0xc0, !PT ;  /* 0xfefffff8a4a47812 */ /* 0x000fe200078ec0ff */
[----:B------:R-:W-:Y:S01]  /*8fe0*/  HADD2.F32 R99, -RZ, R5.H1_H1 ;  /* 0x30000005ff637230 */ /* 0x000fe20000004100 */
[----:B------:R-:W-:Y:S01]  /*8ff0*/  F2FP.F16.E4M3.UNPACK_B R111, R150 ;  /* 0x00000096ff6f723e */ /* 0x000fe200020006ff */
[--C-:B------:R-:W-:Y:S01]  /*9000*/  HADD2.F32 R102, -RZ, R4.reuse.H0_H0 ;  /* 0x20000004ff667230 */ /* 0x100fe20000004100 */
[----:B------:R-:W-:Y:S01]  /*9010*/  F2FP.F16.E4M3.UNPACK_B R115, R151 ;  /* 0x00000097ff73723e */ /* 0x000fe200020006ff */
[----:B------:R-:W-:Y:S01]  /*9020*/  HADD2.F32 R103, -RZ, R4.H1_H1 ;  /* 0x30000004ff677230 */ /* 0x000fe20000004100 */
[----:B------:R-:W-:Y:S01]  /*9030*/  F2FP.F16.E4M3.UNPACK_B R119, R152 ;  /* 0x00000098ff77723e */ /* 0x000fe200020006ff */
[----:B------:R-:W1:Y:S01]  /*9040*/  LDTM.x64 R4, tmem[UR4+0x40] ;  /* 0x00004004000479ee */ /* 0x000e620008340000 */
[--C-:B------:R-:W-:Y:S01]  /*9050*/  HADD2.F32 R0, -RZ, R2.reuse.H0_H0 ;  /* 0x20000002ff007230 */ /* 0x100fe20000004100 */
[----:B------:R-:W-:Y:S01]  /*9060*/  NOP ;  /* 0x0000000000007918 */ /* 0x000fe20000000000 */
[----:B-1----:R1:W-:Y:S01]  /*9070*/  SYNCS.ARRIVE.TRANS64.RED.A1T0 RZ, [R164+URZ], RZ ;  /* 0x000000ffa4ff79a7 */ /* 0x0023e200081004ff */
[----:B------:R-:W-:Y:S01]  /*9080*/  HADD2.F32 R2, -RZ, R2.H1_H1 ;  /* 0x30000002ff027230 */ /* 0x000fe20000004100 */
[----:B------:R-:W-:Y:S01]  /*9090*/  F2FP.F16.E4M3.UNPACK_B R123, R153 ;  /* 0x00000099ff7b723e */ /* 0x000fe200020006ff */
[----:B------:R-:W-:Y:S01]  /*90a0*/  HADD2.F32 R78, -RZ, R141.H1_H1 ;  /* 0x3000008dff4e7230 */ /* 0x000fe20000004100 */
[----:B------:R-:W-:Y:S01]  /*90b0*/  F2FP.F16.E4M3.UNPACK_B R127, R154 ;  /* 0x0000009aff7f723e */ /* 0x000fe200020006ff */
[--C-:B------:R-:W-:Y:S01]  /*90c0*/  HADD2.F32 R106, -RZ, R107.reuse.H0_H0 ;  /* 0x2000006bff6a7230 */ /* 0x100fe20000004100 */
[----:B------:R-:W-:Y:S01]  /*90d0*/  F2FP.F16.E4M3.UNPACK_B R130, R155 ;  /* 0x0000009bff82723e */ /* 0x000fe200020006ff */
[----:B------:R-:W-:Y:S01]  /*90e0*/  HADD2.F32 R107, -RZ, R107.H1_H1 ;  /* 0x3000006bff6b7230 */ /* 0x000fe20000004100 */
[----:B------:R-:W-:Y:S01]  /*90f0*/  F2FP.F16.E4M3.UNPACK_B R144, R144.H1 ;  /* 0x00000090ff90723e */ /* 0x000fe200030006ff */
        /* <DEDUP_REMOVED lines=12> */
[C---:B------:R-:W-:Y:S01]  /*91c0*/  FMUL R4, R70.reuse, R4 ;  /* 0x0000000446047220 */ /* 0x040fe20000400000 */
[C---:B------:R-:W-:Y:S01]  /*91d0*/  FMUL R5, R70.reuse, R5 ;  /* 0x0000000546057220 */ /* 0x040fe20000400000 */
[--C-:B------:R-:W-:Y:S02]  /*91e0*/  HADD2.F32 R3, -RZ, R140.reuse.H0_H0 ;  /* 0x2000008cff037230 */ /* 0x100fe40000004100 */
        /* <DEDUP_REMOVED lines=9> */
[----:B------:R-:W-:Y:S02]  /*9280*/  HADD2.F32 R122, -RZ, R123.H0_H0 ;  /* 0x2000007bff7a7230 */ /* 0x000fe40000004100 */
[C---:B------:R-:W-:Y:S01]  /*9290*/  FMUL R6, R70.reuse, R6 ;  /* 0x0000000646067220 */ /* 0x040fe20000400000 */
[----:B------:R-:W-:Y:S02]  /*92a0*/  HADD2.F32 R72, -RZ, R140.H1_H1 ;  /* 0x3000008cff487230 */ /* 0x000fe40000004100 */
[C---:B------:R-:W-:Y:S01]  /*92b0*/  FMUL R7, R70.reuse, R7 ;  /* 0x0000000746077220 */ /* 0x040fe20000400000 */
[----:B------:R-:W-:Y:S02]  /*92c0*/  HADD2.F32 R75, -RZ, R141.H0_H0 ;  /* 0x2000008dff4b7230 */ /* 0x000fe40000004100 */
[C---:B------:R-:W-:Y:S01]  /*92d0*/  FFMA R6, R73.reuse, R3, R6 ;  /* 0x0000000349067223 */ /* 0x040fe20000000006 */
[----:B------:R-:W-:Y:S02]  /*92e0*/  HADD2.F32 R123, -RZ, R123.H1_H1 ;  /* 0x3000007bff7b7230 */ /* 0x000fe40000004100 */
[C---:B------:R-:W-:Y:S01]  /*92f0*/  FFMA R7, R73.reuse, R72, R7 ;  /* 0x0000004849077223 */ /* 0x040fe20000000007 */
[C---:B------:R-:W-:Y:S01]  /*9300*/  FFMA R8, R73.reuse, R74, R8 ;  /* 0x0000004a49087223 */ /* 0x040fe20000000008 */
[----:B------:R-:W-:Y:S01]  /*9310*/  FFMA R9, R73, R76, R9 ;  /* 0x0000004c49097223 */ /* 0x000fe20000000009 */
[--C-:B------:R-:W-:Y:S02]  /*9320*/  HADD2.F32 R126, -RZ, R127.reuse.H0_H0 ;  /* 0x2000007fff7e7230 */ /* 0x100fe40000004100 */
[C---:B------:R-:W-:Y:S01]  /*9330*/  FMUL R10, R70.reuse, R10 ;  /* 0x0000000a460a7220 */ /* 0x040fe20000400000 */
[----:B------:R-:W-:Y:S01]  /*9340*/  F2FP.SATFINITE.E4M3.F32.PACK_AB_MERGE_C R76, R7, R6, RZ ;  /* 0x00000006074c723e */ /* 0x000fe200048070ff */
[C---:B------:R-:W-:Y:S01]  /*9350*/  FMUL R7, R70.reuse, R20 ;  /* 0x0000001446077220 */ /* 0x040fe20000400000 */
[----:B------:R-:W-:Y:S02]  /*9360*/  HADD2.F32 R127, -RZ, R127.H1_H1 ;  /* 0x3000007fff7f7230 */ /* 0x000fe40000004100 */
[C---:B------:R-:W-:Y:S01]  /*9370*/  FFMA R10, R73.reuse, R75, R10 ;  /* 0x0000004b490a7223 */ /* 0x040fe2000000000a */
[----:B------:R-:W-:Y:S02]  /*9380*/  HADD2.F32 R72, -RZ, R130.H0_H0 ;  /* 0x20000082ff487230 */ /* 0x000fe40000004100 */
[C---:B------:R-:W-:Y:S01]  /*9390*/  FMUL R11, R70.reuse, R11 ;  /* 0x0000000b460b7220 */ /* 0x040fe20000400000 */
[--C-:B------:R-:W-:Y:S02]  /*93a0*/  HADD2.F32 R79, -RZ, R142.reuse.H0_H0 ;  /* 0x2000008eff4f7230 */ /* 0x100fe40000004100 */
[C---:B------:R-:W-:Y:S01]  /*93b0*/  FMUL R14, R70.reuse, R14 ;  /* 0x0000000e460e7220 */ /* 0x040fe20000400000 */
[----:B------:R-:W-:Y:S02]  /*93c0*/  HADD2.F32 R82, -RZ, R142.H1_H1 ;  /* 0x3000008eff527230 */ /* 0x000fe40000004100 */
[C---:B------:R-:W-:Y:S01]  /*93d0*/  FFMA R11, R73.reuse, R78, R11 ;  /* 0x0000004e490b7223 */ /* 0x040fe2000000000b */
[C---:B------:R-:W-:Y:S01]  /*93e0*/  FFMA R12, R73.reuse, R77, R12 ;  /* 0x0000004d490c7223 */ /* 0x040fe2000000000c */
[C---:B------:R-:W-:Y:S01]  /*93f0*/  FFMA R13, R73.reuse, R80, R13 ;  /* 0x00000050490d7223 */ /* 0x040fe2000000000d */
[----:B------:R-:W-:Y:S01]  /*9400*/  FFMA R14, R73, R79, R14 ;  /* 0x0000004f490e7223 */ /* 0x000fe2000000000e */
[----:B------:R-:W-:Y:S01]  /*9410*/  HADD2.F32 R75, -RZ, R130.H1_H1 ;  /* 0x30000082ff4b7230 */ /* 0x000fe20000004100 */
[----:B------:R-:W-:Y:S01]  /*9420*/  F2FP.SATFINITE.E4M3.F32.PACK_AB_MERGE_C R78, R11, R10, RZ ;  /* 0x0000000a0b4e723e */ /* 0x000fe200048070ff */
[C---:B------:R-:W-:Y:S01]  /*9430*/  FMUL R10, R70.reuse, R21 ;  /* 0x00000015460a7220 */ /* 0x040fe20000400000 */
[C---:B------:R-:W-:Y:S01]  /*9440*/  FMUL R21, R70.reuse, R28 ;  /* 0x0000001c46157220 */ /* 0x040fe20000400000 */
        /* <DEDUP_REMOVED lines=8> */
[C---:B------:R-:W-:Y:S01]  /*94d0*/  FMUL R18, R70.reuse, R25 ;  /* 0x0000001946127220 */ /* 0x040fe20000400000 */
[----:B------:R-:W-:Y:S01]  /*94e0*/  F2FP.SATFINITE.E4M3.F32.PACK_AB_MERGE_C R14, R15, R14, RZ ;  /* 0x0000000e0f0e723e */ /* 0x000fe200048070ff */
        /* <DEDUP_REMOVED lines=8> */
[C---:B------:R-:W-:Y:S01]  /*9570*/  FFMA R11, R73.reuse, R88, R11 ;  /* 0x00000058490b7223 */ /* 0x040fe2000000000b */
[----:B------:R-:W-:Y:S01]  /*9580*/  FMUL R22, R70, R29 ;  /* 0x0000001d46167220 */ /* 0x000fe20000400000 */
        /* <DEDUP_REMOVED lines=13> */
[----:B------:R-:W-:Y:S01]  /*9660*/  FMUL R20, R70, R27 ;  /* 0x0000001b46147220 */ /* 0x000fe20000400000 */
[--C-:B------:R-:W-:Y:S01]  /*9670*/  HADD2.F32 R96, -RZ, R146.reuse.H0_H0 ;  /* 0x20000092ff607230 */ /* 0x100fe20000004100 */
[----:B------:R-:W-:Y:S01]  /*9680*/  F2FP.SATFINITE.E4M3.F32.PACK_AB_MERGE_C R16, R10, R7, R16 ;  /* 0x000000070a10723e */ /* 0x000fe20004807010 */
[----:B------:R-:W-:Y:S02]  /*9690*/  HADD2.F32 R97, -RZ, R146.H1_H1 ;  /* 0x30000092ff617230 */ /* 0x000fe40000004100 */
[C---:B------:R-:W-:Y:S01]  /*96a0*/  FFMA R20, R73.reuse, R93, R20 ;  /* 0x0000005d49147223 */ /* 0x040fe20000000014 */
[C---:B------:R-:W-:Y:S01]  /*96b0*/  FFMA R21, R73.reuse, R94, R21 ;  /* 0x0000005e49157223 */ /* 0x040fe20000000015 */
[C---:B------:R-:W-:Y:S01]  /*96c0*/  FFMA R22, R73.reuse, R95, R22 ;  /* 0x0000005f49167223 */ /* 0x040fe20000000016 */
[C---:B------:R-:W-:Y:S01]  /*96d0*/  FMUL R23, R70.reuse, R30 ;  /* 0x0000001e46177220 */ /* 0x040fe20000400000 */
[----:B------:R-:W-:Y:S01]  /*96e0*/  FMUL R30, R70, R37 ;  /* 0x00000025461e7220 */ /* 0x000fe20000400000 */
[----:B------:R-:W-:Y:S01]  /*96f0*/  F2FP.SATFINITE.E4M3.F32.PACK_AB_MERGE_C R19, R20, R19, RZ ;  /* 0x000000131413723e */ /* 0x000fe200048070ff */
[C---:B------:R-:W-:Y:S01]  /*9700*/  FMUL R37, R70.reuse, R44 ;  /* 0x0000002c46257220 */ /* 0x040fe20000400000 */
[C---:B------:R-:W-:Y:S01]  /*9710*/  FFMA R23, R73.reuse, R96, R23 ;  /* 0x0000006049177223 */ /* 0x040fe20000000017 */
        /* <DEDUP_REMOVED lines=20> */
[----:B------:R-:W-:Y:S01]  /*9860*/  F2FP.F16.E4M3.UNPACK_B R151, R151.H1 ;  /* 0x00000097ff97723e */ /* 0x000fe200030006ff */
[----:B------:R-:W-:Y:S01]  /*9870*/  FMUL R38, R70, R45 ;  /* 0x0000002d46267220 */ /* 0x000fe20000400000 */
[----:B------:R-:W-:Y:S01]  /*9880*/  F2FP.SATFINITE.E4M3.F32.PACK_AB_MERGE_C R19, R28, R27, RZ ;  /* 0x0000001b1c13723e */ /* 0x000fe200048070ff */
[----:B------:R-:W-:Y:S01]  /*9890*/  FFMA R31, R73, R104, R31 ;  /* 0x00000068491f7223 */ /* 0x000fe2000000001f */
[C---:B------:R-:W-:Y:S01]  /*98a0*/  FMUL R45, R70.reuse, R52 ;  /* 0x00000034462d7220 */ /* 0x040fe20000400000 */
[C---:B------:R-:W-:Y:S01]  /*98b0*/  FMUL R52, R70.reuse, R59 ;  /* 0x0000003b46347220 */ /* 0x040fe20000400000 */
[----:B------:R-:W-:Y:S01]  /*98c0*/  F2FP.F16.E4M3.UNPACK_B R152, R152.H1 ;  /* 0x00000098ff98723e */ /* 0x000fe200030006ff */
[C---:B------:R-:W-:Y:S01]  /*98d0*/  FMUL R59, R70.reuse, R66 ;  /* 0x00000042463b7220 */ /* 0x040fe20000400000 */
[----:B------:R-:W-:Y:S01]  /*98e0*/  F2FP.SATFINITE.E4M3.F32.PACK_AB_MERGE_C R66, R13, R12, R14 ;  /* 0x0000000c0d42723e */ /* 0x000fe2000480700e */
        /* <DEDUP_REMOVED lines=11> */
[C---:B------:R-:W-:Y:S01]  /*99a0*/  FFMA R35, R73.reuse, R108, R35 ;  /* 0x0000006c49237223 */ /* 0x040fe20000000023 */
[C---:B------:R-:W-:Y:S01]  /*99b0*/  FMUL R36, R70.reuse, R43 ;  /* 0x0000002b46247220 */ /* 0x040fe20000400000 */
[--C-:B------:R-:W-:Y:S02]  /*99c0*/  HADD2.F32 R112, -RZ, R150.reuse.H0_H0 ;  /* 0x20000096ff707230 */ /* 0x100fe40000004100 */
[C---:B------:R-:W-:Y:S01]  /*99d0*/  FMUL R39, R70.reuse, R46 ;  /* 0x0000002e46277220 */ /* 0x040fe20000400000 */
[----:B------:R-:W-:Y:S02]  /*99e0*/  HADD2.F32 R113, -RZ, R150.H1_H1 ;  /* 0x30000096ff717230 */ /* 0x000fe40000004100 */
        /* <DEDUP_REMOVED lines=12> */
[C---:B------:R-:W-:Y:S01]  /*9ab0*/  FMUL R46, R70.reuse, R53 ;  /* 0x00000035462e7220 */ /* 0x040fe20000400000 */
[--C-:B------:R-:W-:Y:S02]  /*9ac0*/  HADD2.F32 R120, -RZ, R152.reuse.H0_H0 ;  /* 0x20000098ff787230 */ /* 0x100fe40000004100 */
[C---:B------:R-:W-:Y:S01]  /*9ad0*/  FMUL R50, R70.reuse, R57 ;  /* 0x0000003946327220 */ /* 0x040fe20000400000 */
[C---:B------:R-:W-:Y:S01]  /*9ae0*/  FMUL R51, R70.reuse, R58 ;  /* 0x0000003a46337220 */ /* 0x040fe20000400000 */
[C---:B------:R-:W-:Y:S01]  /*9af0*/  FMUL R53, R70.reuse, R60 ;  /* 0x0000003c46357220 */ /* 0x040fe20000400000 */
[C---:B------:R-:W-:Y:S01]  /*9b00*/  FFMA R43, R73.reuse, R116, R43 ;  /* 0x00000074492b7223 */ /* 0x040fe2000000002b */
[----:B------:R-:W-:Y:S02]  /*9b10*/  HADD2.F32 R121, -RZ, R152.H1_H1 ;  /* 0x30000098ff797230 */ /* 0x000fe40000004100 */
[C---:B------:R-:W-:Y:S01]  /*9b20*/  FMUL R47, R70.reuse, R54 ;  /* 0x00000036462f7220 */ /* 0x040fe20000400000 */
[C---:B------:R-:W-:Y:S01]  /*9b30*/  FMUL R57, R70.reuse, R64 ;  /* 0x0000004046397220 */ /* 0x040fe20000400000 */
[C---:B------:R-:W-:Y:S01]  /*9b40*/  FMUL R58, R70.reuse, R65 ;  /* 0x00000041463a7220 */ /* 0x040fe20000400000 */
[C---:B------:R-:W-:Y:S01]  /*9b50*/  FMUL R60, R70.reuse, R67 ;  /* 0x00000043463c7220 */ /* 0x040fe20000400000 */
[----:B------:R-:W-:Y:S01]  /*9b60*/  FFMA R44, R73, R117, R44 ;  /* 0x00000075492c7223 */ /* 0x000fe2000000002c */
[C---:B------:R-:W-:Y:S01]  /*9b70*/  FMUL R48, R70.reuse, R55 ;  /* 0x0000003746307220 */ /* 0x040fe20000400000 */
[----:B------:R-:W-:Y:S01]  /*9b80*/  F2FP.SATFINITE.E4M3.F32.PACK_AB_MERGE_C R64, R5, R4, R76 ;  /* 0x000000040540723e */ /* 0x000fe2000480704c */
[----:B------:R-:W-:Y:S01]  /*9b90*/  FFMA R45, R73, R118, R45 ;  /* 0x00000076492d7223 */ /* 0x000fe2000000002d */
[----:B------:R-:W-:Y:S01]  /*9ba0*/  F2FP.SATFINITE.E4M3.F32.PACK_AB_MERGE_C R65, R9, R8, R78 ;  /* 0x000000080941723e */ /* 0x000fe2000480704e */
[----:B------:R-:W-:Y:S01]  /*9bb0*/  FMUL R49, R70, R56 ;  /* 0x0000003846317220 */ /* 0x000fe20000400000 */
[----:B------:R-:W-:Y:S01]  /*9bc0*/  F2FP.SATFINITE.E4M3.F32.PACK_AB_MERGE_C R67, R2, R0, R3 ;  /* 0x000000000243723e */ /* 0x000fe20004807003 */
[C---:B------:R-:W-:Y:S01]  /*9bd0*/  FFMA R46, R73.reuse, R119, R46 ;  /* 0x00000077492e7223 */ /* 0x040fe2000000002e */
[----:B------:R-:W-:Y:S01]  /*9be0*/  F2FP.F16.E4M3.UNPACK_B R154, R154.H1 ;  /* 0x0000009aff9a723e */ /* 0x000fe200030006ff */
[--C-:B------:R-:W-:Y:S02]  /*9bf0*/  HADD2.F32 R124, -RZ, R153.reuse.H0_H0 ;  /* 0x20000099ff7c7230 */ /* 0x100fe40000004100 */
[C---:B------:R-:W-:Y:S01]  /*9c00*/  FFMA R47, R73.reuse, R120, R47 ;  /* 0x00000078492f7223 */ /* 0x040fe2000000002f */
[----:B------:R1:W-:Y:S01]  /*9c10*/  STS.128 [R137+UR44+0x6400], R64 ;  /* 0x0064004089007988 */ /* 0x0003e20008000c2c */
[----:B------:R-:W-:Y:S02]  /*9c20*/  HADD2.F32 R125, -RZ, R153.H1_H1 ;  /* 0x30000099ff7d7230 */ /* 0x000fe40000004100 */
[C---:B------:R-:W-:Y:S01]  /*9c30*/  FFMA R48, R73.reuse, R121, R48 ;  /* 0x0000007949307223 */ /* 0x040fe20000000030 */
[C---:B------:R-:W-:Y:S01]  /*9c40*/  FFMA R49, R73.reuse, R122, R49 ;  /* 0x0000007a49317223 */ /* 0x040fe20000000031 */
[----:B------:R-:W-:Y:S01]  /*9c50*/  F2FP.F16.E4M3.UNPACK_B R155, R155.H1 ;  /* 0x0000009bff9b723e */ /* 0x000fe200030006ff */
[C---:B------:R-:W-:Y:S01]  /*9c60*/  FFMA R50, R73.reuse, R123, R50 ;  /* 0x0000007b49327223 */ /* 0x040fe20000000032 */
[----:B------:R-:W-:Y:S01]  /*9c70*/  FMUL R54, R70, R61 ;  /* 0x0000003d46367220 */ /* 0x000fe20000400000 */
[--C-:B------:R-:W-:Y:S01]  /*9c80*/  HADD2.F32 R128, -RZ, R154.reuse.H0_H0 ;  /* 0x2000009aff807230 */ /* 0x100fe20000004100 */
[----:B------:R1:W-:Y:S01]  /*9c90*/  STS.128 [R182+0x6010], R16 ;  /* 0x00601010b6007388 */ /* 0x0003e20000000c00 */
[----:B------:R-:W-:Y:S01]  /*9ca0*/  F2FP.SATFINITE.E4M3.F32.PACK_AB_MERGE_C R35, R36, R35, RZ ;  /* 0x000000232423723e */ /* 0x000fe200048070ff */
[C---:B------:R-:W-:Y:S01]  /*9cb0*/  FFMA R51, R73.reuse, R124, R51 ;  /* 0x0000007c49337223 */ /* 0x040fe20000000033 */
[----:B------:R-:W-:Y:S01]  /*9cc0*/  F2FP.SATFINITE.E4M3.F32.PACK_AB_MERGE_C R39, R40, R39, RZ ;  /* 0x000000272827723e */ /* 0x000fe200048070ff */
[----:B------:R-:W-:Y:S02]  /*9cd0*/  HADD2.F32 R129, -RZ, R154.H1_H1 ;  /* 0x3000009aff817230 */ /* 0x000fe40000004100 */
[C---:B------:R-:W-:Y:S01]  /*9ce0*/  FMUL R55, R70.reuse, R62 ;  /* 0x0000003e46377220 */ /* 0x040fe20000400000 */
[C---:B------:R-:W-:Y:S01]  /*9cf0*/  FFMA R52, R73.reuse, R125, R52 ;  /* 0x0000007d49347223 */ /* 0x040fe20000000034 */
[----:B------:R-:W-:Y:S01]  /*9d00*/  FMUL R56, R70, R63 ;  /* 0x0000003f46387220 */ /* 0x000fe20000400000 */
[C---:B------:R-:W-:Y:S01]  /*9d10*/  FFMA R53, R73.reuse, R126, R53 ;  /* 0x0000007e49357223 */ /* 0x040fe20000000035 */
[C---:B------:R-:W-:Y:S01]  /*9d20*/  FFMA R54, R73.reuse, R127, R54 ;  /* 0x0000007f49367223 */ /* 0x040fe20000000036 */
[--C-:B------:R-:W-:Y:S02]  /*9d30*/  HADD2.F32 R74, -RZ, R155.reuse.H0_H0 ;  /* 0x2000009bff4a7230 */ /* 0x100fe40000004100 */
[C---:B------:R-:W-:Y:S01]  /*9d40*/  FFMA R55, R73.reuse, R128, R55 ;  /* 0x0000008049377223 */ /* 0x040fe20000000037 */
[----:B------:R-:W-:Y:S02]  /*9d50*/  HADD2.F32 R131, -RZ, R155.H1_H1 ;  /* 0x3000009bff837230 */ /* 0x000fe40000004100 */
[C---:B------:R-:W-:Y:S01]  /*9d60*/  FFMA R56, R73.reuse, R129, R56 ;  /* 0x0000008149387223 */ /* 0x040fe20000000038 */
[----:B------:R-:W-:Y:S01]  /*9d70*/  F2FP.SATFINITE.E4M3.F32.PACK_AB_MERGE_C R43, R44, R43, RZ ;  /* 0x0000002b2c2b723e */ /* 0x000fe200048070ff */
[C---:B------:R-:W-:Y:S01]  /*9d80*/  FFMA R57, R73.reuse, R72, R57 ;  /* 0x0000004849397223 */ /* 0x040fe20000000039 */
[C---:B------:R-:W-:Y:S01]  /*9d90*/  FFMA R58, R73.reuse, R75, R58 ;  /* 0x0000004b493a7223 */ /* 0x040fe2000000003a */
[C---:B------:R-:W-:Y:S01]  /*9da0*/  FFMA R59, R73.reuse, R74, R59 ;  /* 0x0000004a493b7223 */ /* 0x040fe2000000003b */
[----:B------:R-:W-:Y:S01]  /*9db0*/  F2FP.SATFINITE.E4M3.F32.PACK_AB_MERGE_C R33, R34, R33, R35 ;  /* 0x000000212221723e */ /* 0x000fe20004807023 */
[----:B------:R-:W-:Y:S01]  /*9dc0*/  FFMA R60, R73, R131, R60 ;  /* 0x00000083493c7223 */ /* 0x000fe2000000003c */
[----:B------:R-:W-:Y:S02]  /*9dd0*/  F2FP.SATFINITE.E4M3.F32.PACK_AB_MERGE_C R32, R30, R29, R32 ;  /* 0x0000001d1e20723e */ /* 0x000fe40004807020 */
        /* <DEDUP_REMOVED lines=11> */
[----:B------:R-:W-:Y:S03]  /*9e90*/  IADD3 R68, PT, PT, R68, 0x1, RZ ;  /* 0x0000000144447810 */ /* 0x000fe60007ffe0ff */
        /* <DEDUP_REMOVED lines=9> */
[----:B------:R-:W-:Y:S02]  /*9f30*/  UIADD3 UR4, UP0, UPT, UR62, 0x680, URZ ;  /* 0x000006803e047890 */ /* 0x000fe4000ff1e0ff */
[----:B------:R-:W-:Y:S02]  /*9f40*/  UIADD3 UR9, UPT, UPT, UR49, 0x40, URZ ;  /* 0x0000004031097890 */ /* 0x000fe4000fffe0ff */
[----:B------:R-:W-:Y:S02]  /*9f50*/  UIADD3 UR8, UPT, UPT, UR44, 0x6400, URZ ;  /* 0x000064002c087890 */ /* 0x000fe4000fffe0ff */
[----:B------:R-:W-:Y:S01]  /*9f60*/  UIADD3.X UR5, UPT, UPT, URZ, UR63, URZ, UP0, !UPT ;  /* 0x0000003fff057290 */ /* 0x000fe200087fe4ff */
[----:B------:R-:W-:Y:S01]  /*9f70*/  UMOV UR10, UR50 ;  /* 0x00000032000a7c82 */ /* 0x000fe20008000000 */
[----:B------:R-:W-:Y:S07]  /*9f80*/  UMOV UR11, UR36 ;  /* 0x00000024000b7c82 */ /* 0x000fee0008000000 */
[----:B------:R2:W-:Y:S01]  /*9f90*/  UTMASTG.3D [UR8], [UR4] ;  /* 0x00000008040073b5 */ /* 0x0005e20008010000 */
[----:B------:R0:W-:Y:S01]  /*9fa0*/  UTMACMDFLUSH ;  /* 0x00000000000079b7 */ /* 0x0001e20000000000 */
[----:B--2---:R-:W-:Y:S04]  /*9fb0*/  DEPBAR.LE SB0, 0x1 ;  /* 0x000080400000791a */ /* 0x004fe80000000000 */
.L_x_151:
[----:B------:R-:W-:Y:S05]  /*9fc0*/  BSYNC.RECONVERGENT B0 ;  /* 0x0000000000007941 */ /* 0x000fea0003800200 */
.L_x_150:
[----:B------:R-:W-:Y:S01]  /*9fd0*/  BAR.SYNC.DEFER_BLOCKING 0x1, 0x80 ;  /* 0x0042000000007b1d */ /* 0x000fe20000010000 */
[----:B------:R-:W-:Y:S01]  /*9fe0*/  ISETP.NE.AND P0, PT, R165, 0x2, PT ;  /* 0x00000002a500780c */ /* 0x000fe20003f05270 */
[----:B------:R-:W-:Y:S01]  /*9ff0*/  UISETP.NE.AND UP0, UPT, UR45, URZ, UPT ;  /* 0x000000ff2d00728c */ /* 0x000fe2000bf05270 */
[----:B------:R-:W-:Y:S01]  /*a000*/  ISETP.NE.AND P1, PT, R68, 0x4, PT ;  /* 0x000000044400780c */ /* 0x000fe20003f25270 */
[----:B------:R-:W-:Y:S01]  /*a010*/  UIADD3 UR20, UPT, UPT, UR37, UR59, URZ ;  /* 0x0000003b25147290 */ /* 0x000fe2000fffe0ff */
[----:B------:R-:W-:Y:S01]  /*a020*/  SEL R3, RZ, 0x1, P0 ;  /* 0x00000001ff037807 */ /* 0x000fe20000000000 */
[----:B------:R-:W-:Y:S01]  /*a030*/  UIADD3 UR16, UPT, UPT, UR38, UR60, URZ ;  /* 0x0000003c26107290 */ /* 0x000fe2000fffe0ff */
[----:B------:R-:W-:Y:S02]  /*a040*/  SEL R0, RZ, 0x1, P1 ;  /* 0x00000001ff007807 */ /* 0x000fe40000800000 */
[----:B------:R-:W-:Y:S02]  /*a050*/  LOP3.LUT R170, R170, R3, RZ, 0x3c, !PT ;  /* 0x00000003aaaa7212 */ /* 0x000fe400078e3cff */
[----:B------:R-:W-:Y:S02]  /*a060*/  LOP3.LUT R171, R171, R0, RZ, 0x3c, !PT ;  /* 0x00000000abab7212 */ /* 0x000fe400078e3cff */
[----:B------:R-:W-:Y:S02]  /*a070*/  SEL R165, R165, RZ, P0 ;  /* 0x000000ffa5a57207 */ /* 0x000fe40000000000 */
[----:B------:R-:W-:Y:S01]  /*a080*/  SEL R68, R68, RZ, P1 ;  /* 0x000000ff44447207 */ /* 0x000fe20000800000 */
[----:B------:R-:W-:Y:S01]  /*a090*/  UMOV UR36, UR58 ;  /* 0x0000003a00247c82 */ /* 0x000fe20008000000 */
[----:B------:R-:W-:Y:S05]  /*a0a0*/  BRA.U UP0, `(.L_x_152) ;  /* 0xffffffc500787547 */ /* 0x000fea000b83ffff */
[----:B------:R-:W-:Y:S05]  /*a0b0*/  EXIT ;  /* 0x000000000000794d */ /* 0x000fea0003800000 */
.L_x_25:
[----:B--2---:R2:W3:Y:S02]  /*a0c0*/  SYNCS.PHASECHK.TRANS64.TRYWAIT P0, [R0+URZ+0x2a0], R3 ;  /* 0x0002a003000075a7 */ /* 0x0044e400080011ff */
[----:B---3--:R-:W-:Y:S05]  /*a0d0*/  @!P0 NANOSLEEP.SYNCS 0x989680 ;  /* 0x009896800000895d */ /* 0x008fea0003900000 */
[----:B------:R-:W3:Y:S02]  /*a0e0*/  @!P0 SYNCS.PHASECHK.TRANS64 P0, [R0+URZ+0x2a0], R3 ;  /* 0x0002a003000085a7 */ /* 0x000ee400080010ff */
[----:B---3--:R-:W-:Y:S05]  /*a0f0*/  @!P0 BRA `(.L_x_25) ;  /* 0xfffffffc00f08947 */ /* 0x008fea000383ffff */
[----:B------:R-:W-:Y:S05]  /*a100*/  BRA `(.L_x_153) ;  /* 0xffffff7c00387947 */ /* 0x000fea000383ffff */
.L_x_28:
[----:B--2---:R-:W-:-:S07]  /*a110*/  MOV R0, UR33 ;  /* 0x0000002100007c02 */ /* 0x004fce0008000f00 */
.L_x_154:
[----:B--2---:R2:W3:Y:S02]  /*a120*/  SYNCS.PHASECHK.TRANS64.TRYWAIT P0, [R0+URZ+0x100], R3 ;  /* 0x00010003000075a7 */ /* 0x0044e400080011ff */
[----:B---3--:R-:W-:Y:S05]  /*a130*/  @!P0 NANOSLEEP.SYNCS 0x989680 ;  /* 0x009896800000895d */ /* 0x008fea0003900000 */
[----:B------:R-:W3:Y:S02]  /*a140*/  @!P0 SYNCS.PHASECHK.TRANS64 P0, [R0+URZ+0x100], R3 ;  /* 0x00010003000085a7 */ /* 0x000ee400080010ff */
[----:B---3--:R-:W-:Y:S05]  /*a150*/  @!P0 BRA `(.L_x_154) ;  /* 0xfffffffc00f08947 */ /* 0x008fea000383ffff */
[----:B------:R-:W-:Y:S05]  /*a160*/  BRA `(.L_x_27) ;  /* 0xffffff7c00887947 */ /* 0x000fea000383ffff */
.L_x_35:
[----:B-1----:R-:W-:-:S07]  /*a170*/  MOV R0, UR17 ;  /* 0x0000001100007c02 */ /* 0x002fce0008000f00 */
.L_x_155:
[----:B-1----:R1:W2:Y:S02]  /*a180*/  SYNCS.PHASECHK.TRANS64.TRYWAIT P0, [R0+URZ+0x100], R3 ;  /* 0x00010003000075a7 */ /* 0x0022a400080011ff */
[----:B--2---:R-:W-:Y:S05]  /*a190*/  @!P0 NANOSLEEP.SYNCS 0x989680 ;  /* 0x009896800000895d */ /* 0x004fea0003900000 */
[----:B------:R-:W2:Y:S02]  /*a1a0*/  @!P0 SYNCS.PHASECHK.TRANS64 P0, [R0+URZ+0x100], R3 ;  /* 0x00010003000085a7 */ /* 0x000ea400080010ff */
[----:B--2---:R-:W-:Y:S05]  /*a1b0*/  @!P0 BRA `(.L_x_155) ;  /* 0xfffffffc00f08947 */ /* 0x004fea000383ffff */
[----:B------:R-:W-:Y:S05]  /*a1c0*/  BRA `(.L_x_34) ;  /* 0xffffff8000487947 */ /* 0x000fea000383ffff */
.L_x_40:
[----:B-1----:R1:W2:Y:S02]  /*a1d0*/  SYNCS.PHASECHK.TRANS64.TRYWAIT P0, [R3+URZ+0x230], R0 ;  /* 0x00023000030075a7 */ /* 0x0022a400080011ff */
[----:B--2---:R-:W-:Y:S05]  /*a1e0*/  @!P0 NANOSLEEP.SYNCS 0x989680 ;  /* 0x009896800000895d */ /* 0x004fea0003900000 */
[----:B------:R-:W2:Y:S02]  /*a1f0*/  @!P0 SYNCS.PHASECHK.TRANS64 P0, [R3+URZ+0x230], R0 ;  /* 0x00023000030085a7 */ /* 0x000ea400080010ff */
[----:B--2---:R-:W-:Y:S05]  /*a200*/  @!P0 BRA `(.L_x_40) ;  /* 0xfffffffc00f08947 */ /* 0x004fea000383ffff */
[----:B------:R-:W-:Y:S05]  /*a210*/  BRA `(.L_x_156) ;  /* 0xffffff8000ec7947 */ /* 0x000fea000383ffff */
.L_x_44:
[----:B-1----:R-:W-:-:S07]  /*a220*/  MOV R0, UR4 ;  /* 0x0000000400007c02 */ /* 0x002fce0008000f00 */
.L_x_157:
[----:B-1----:R1:W2:Y:S02]  /*a230*/  SYNCS.PHASECHK.TRANS64.TRYWAIT P0, [R0+URZ], R3 ;  /* 0x00000003000075a7 */ /* 0x0022a400080011ff */
[----:B--2---:R-:W-:Y:S05]  /*a240*/  @!P0 NANOSLEEP.SYNCS 0x989680 ;  /* 0x009896800000895d */ /* 0x004fea0003900000 */
[----:B------:R-:W2:Y:S02]  /*a250*/  @!P0 SYNCS.PHASECHK.TRANS64 P0, [R0+URZ], R3 ;  /* 0x00000003000085a7 */ /* 0x000ea400080010ff */
[----:B--2---:R-:W-:Y:S05]  /*a260*/  @!P0 BRA `(.L_x_157) ;  /* 0xfffffffc00f08947 */ /* 0x004fea000383ffff */
[----:B------:R-:W-:Y:S05]  /*a270*/  BRA `(.L_x_158) ;  /* 0xffffff8800907947 */ /* 0x000fea000383ffff */
.L_x_45:
[----:B------:R-:W-:-:S07]  /*a280*/  MOV R0, UR5 ;  /* 0x0000000500007c02 */ /* 0x000fce0008000f00 */
.L_x_159:
[----:B-1----:R1:W2:Y:S02]  /*a290*/  SYNCS.PHASECHK.TRANS64.TRYWAIT P0, [R0+URZ], R3 ;  /* 0x00000003000075a7 */ /* 0x0022a400080011ff */
[----:B--2---:R-:W-:Y:S05]  /*a2a0*/  @!P0 NANOSLEEP.SYNCS 0x989680 ;  /* 0x009896800000895d */ /* 0x004fea0003900000 */
[----:B------:R-:W2:Y:S02]  /*a2b0*/  @!P0 SYNCS.PHASECHK.TRANS64 P0, [R0+URZ], R3 ;  /* 0x00000003000085a7 */ /* 0x000ea400080010ff */
[----:B--2---:R-:W-:Y:S05]  /*a2c0*/  @!P0 BRA `(.L_x_159) ;  /* 0xfffffffc00f08947 */ /* 0x004fea000383ffff */
[----:B------:R-:W-:Y:S05]  /*a2d0*/  BRA `(.L_x_160) ;  /* 0xffffff88009c7947 */ /* 0x000fea000383ffff */
.L_x_46:
[----:B------:R-:W-:-:S07]  /*a2e0*/  MOV R0, UR5 ;  /* 0x0000000500007c02 */ /* 0x000fce0008000f00 */
.L_x_161:
[----:B-1----:R1:W2:Y:S02]  /*a2f0*/  SYNCS.PHASECHK.TRANS64.TRYWAIT P0, [R0+URZ], R3 ;  /* 0x00000003000075a7 */ /* 0x0022a400080011ff */
[----:B--2---:R-:W-:Y:S05]  /*a300*/  @!P0 NANOSLEEP.SYNCS 0x989680 ;  /* 0x009896800000895d */ /* 0x004fea0003900000 */
[----:B------:R-:W2:Y:S02]  /*a310*/  @!P0 SYNCS.PHASECHK.TRANS64 P0, [R0+URZ], R3 ;  /* 0x00000003000085a7 */ /* 0x000ea400080010ff */
[----:B--2---:R-:W-:Y:S05]  /*a320*/  @!P0 BRA `(.L_x_161) ;  /* 0xfffffffc00f08947 */ /* 0x004fea000383ffff */
[----:B------:R-:W-:Y:S05]  /*a330*/  BRA `(.L_x_162) ;  /* 0xffffff8800a87947 */ /* 0x000fea000383ffff */
.L_x_47:
[----:B------:R-:W-:-:S07]  /*a340*/  MOV R0, UR5 ;  /* 0x0000000500007c02 */ /* 0x000fce0008000f00 */
.L_x_163:
[----:B-1----:R1:W2:Y:S02]  /*a350*/  SYNCS.PHASECHK.TRANS64.TRYWAIT P0, [R0+URZ], R3 ;  /* 0x00000003000075a7 */ /* 0x0022a400080011ff */
[----:B--2---:R-:W-:Y:S05]  /*a360*/  @!P0 NANOSLEEP.SYNCS 0x989680 ;  /* 0x009896800000895d */ /* 0x004fea0003900000 */
[----:B------:R-:W2:Y:S02]  /*a370*/  @!P0 SYNCS.PHASECHK.TRANS64 P0, [R0+URZ], R3 ;  /* 0x00000003000085a7 */ /* 0x000ea400080010ff */
[----:B--2---:R-:W-:Y:S05]  /*a380*/  @!P0 BRA `(.L_x_163) ;  /* 0xfffffffc00f08947 */ /* 0x004fea000383ffff */
[----:B------:R-:W-:Y:S05]  /*a390*/  BRA `(.L_x_164) ;  /* 0xffffff8800b47947 */ /* 0x000fea000383ffff */
.L_x_48:
[----:B------:R-:W-:-:S07]  /*a3a0*/  MOV R0, UR5 ;  /* 0x0000000500007c02 */ /* 0x000fce0008000f00 */
.L_x_165:
[----:B-1----:R1:W2:Y:S02]  /*a3b0*/  SYNCS.PHASECHK.TRANS64.TRYWAIT P0, [R0+URZ], R3 ;  /* 0x00000003000075a7 */ /* 0x0022a400080011ff */
[----:B--2---:R-:W-:Y:S05]  /*a3c0*/  @!P0 NANOSLEEP.SYNCS 0x989680 ;  /* 0x009896800000895d */ /* 0x004fea0003900000 */
[----:B------:R-:W2:Y:S02]  /*a3d0*/  @!P0 SYNCS.PHASECHK.TRANS64 P0, [R0+URZ], R3 ;  /* 0x00000003000085a7 */ /* 0x000ea400080010ff */
[----:B--2---:R-:W-:Y:S05]  /*a3e0*/  @!P0 BRA `(.L_x_165) ;  /* 0xfffffffc00f08947 */ /* 0x004fea000383ffff */
[----:B------:R-:W-:Y:S05]  /*a3f0*/  BRA `(.L_x_166) ;  /* 0xffffff8800c07947 */ /* 0x000fea000383ffff */
.L_x_49:
[----:B------:R-:W-:-:S07]  /*a400*/  MOV R0, UR5 ;  /* 0x0000000500007c02 */ /* 0x000fce0008000f00 */
.L_x_167:
[----:B-1----:R1:W2:Y:S02]  /*a410*/  SYNCS.PHASECHK.TRANS64.TRYWAIT P0, [R0+URZ], R3 ;  /* 0x00000003000075a7 */ /* 0x0022a400080011ff */
[----:B--2---:R-:W-:Y:S05]  /*a420*/  @!P0 NANOSLEEP.SYNCS 0x989680 ;  /* 0x009896800000895d */ /* 0x004fea0003900000 */
[----:B------:R-:W2:Y:S02]  /*a430*/  @!P0 SYNCS.PHASECHK.TRANS64 P0, [R0+URZ], R3 ;  /* 0x00000003000085a7 */ /* 0x000ea400080010ff */
[----:B--2---:R-:W-:Y:S05]  /*a440*/  @!P0 BRA `(.L_x_167) ;  /* 0xfffffffc00f08947 */ /* 0x004fea000383ffff */
[----:B------:R-:W-:Y:S05]  /*a450*/  BRA `(.L_x_168) ;  /* 0xffffff8800cc7947 */ /* 0x000fea000383ffff */
.L_x_50:
[----:B------:R-:W-:-:S07]  /*a460*/  MOV R0, UR5 ;  /* 0x0000000500007c02 */ /* 0x000fce0008000f00 */
.L_x_169:
[----:B-1----:R1:W2:Y:S02]  /*a470*/  SYNCS.PHASECHK.TRANS64.TRYWAIT P0, [R0+URZ], R3 ;  /* 0x00000003000075a7 */ /* 0x0022a400080011ff */
[----:B--2---:R-:W-:Y:S05]  /*a480*/  @!P0 NANOSLEEP.SYNCS 0x989680 ;  /* 0x009896800000895d */ /* 0x004fea0003900000 */
[----:B------:R-:W2:Y:S02]  /*a490*/  @!P0 SYNCS.PHASECHK.TRANS64 P0, [R0+URZ], R3 ;  /* 0x00000003000085a7 */ /* 0x000ea400080010ff */
[----:B--2---:R-:W-:Y:S05]  /*a4a0*/  @!P0 BRA `(.L_x_169) ;  /* 0xfffffffc00f08947 */ /* 0x004fea000383ffff */
[----:B------:R-:W-:Y:S05]  /*a4b0*/  BRA `(.L_x_170) ;  /* 0xffffff8800d87947 */ /* 0x000fea000383ffff */
.L_x_51:
[----:B------:R-:W-:-:S07]  /*a4c0*/  MOV R0, UR5 ;  /* 0x0000000500007c02 */ /* 0x000fce0008000f00 */
.L_x_171:
[----:B-1----:R1:W2:Y:S02]  /*a4d0*/  SYNCS.PHASECHK.TRANS64.TRYWAIT P0, [R0+URZ], R3 ;  /* 0x00000003000075a7 */ /* 0x0022a400080011ff */
[----:B--2---:R-:W-:Y:S05]  /*a4e0*/  @!P0 NANOSLEEP.SYNCS 0x989680 ;  /* 0x009896800000895d */ /* 0x004fea0003900000 */
[----:B------:R-:W2:Y:S02]  /*a4f0*/  @!P0 SYNCS.PHASECHK.TRANS64 P0, [R0+URZ], R3 ;  /* 0x00000003000085a7 */ /* 0x000ea400080010ff */
[----:B--2---:R-:W-:Y:S05]  /*a500*/  @!P0 BRA `(.L_x_171) ;  /* 0xfffffffc00f08947 */ /* 0x004fea000383ffff */
[----:B------:R-:W-:Y:S05]  /*a510*/  BRA `(.L_x_172) ;  /* 0xffffff8800e47947 */ /* 0x000fea000383ffff */
.L_x_52:
[----:B------:R-:W-:-:S07]  /*a520*/  MOV R0, UR5 ;  /* 0x0000000500007c02 */ /* 0x000fce0008000f00 */
.L_x_173:
[----:B-1----:R1:W2:Y:S02]  /*a530*/  SYNCS.PHASECHK.TRANS64.TRYWAIT P0, [R0+URZ], R3 ;  /* 0x00000003000075a7 */ /* 0x0022a400080011ff */
[----:B--2---:R-:W-:Y:S05]  /*a540*/  @!P0 NANOSLEEP.SYNCS 0x989680 ;  /* 0x009896800000895d */ /* 0x004fea0003900000 */
[----:B------:R-:W2:Y:S02]  /*a550*/  @!P0 SYNCS.PHASECHK.TRANS64 P0, [R0+URZ], R3 ;  /* 0x00000003000085a7 */ /* 0x000ea400080010ff */
[----:B--2---:R-:W-:Y:S05]  /*a560*/  @!P0 BRA `(.L_x_173) ;  /* 0xfffffffc00f08947 */ /* 0x004fea000383ffff */
[----:B------:R-:W-:Y:S05]  /*a570*/  BRA `(.L_x_174) ;  /* 0xffffff8800f07947 */ /* 0x000fea000383ffff */
.L_x_53:
[----:B------:R-:W-:-:S07]  /*a580*/  MOV R0, UR5 ;  /* 0x0000000500007c02 */ /* 0x000fce0008000f00 */
.L_x_175:
[----:B-1----:R1:W2:Y:S02]  /*a590*/  SYNCS.PHASECHK.TRANS64.TRYWAIT P0, [R0+URZ], R3 ;  /* 0x00000003000075a7 */ /* 0x0022a400080011ff */
[----:B--2---:R-:W-:Y:S05]  /*a5a0*/  @!P0 NANOSLEEP.SYNCS 0x989680 ;  /* 0x009896800000895d */ /* 0x004fea0003900000 */
[----:B------:R-:W2:Y:S02]  /*a5b0*/  @!P0 SYNCS.PHASECHK.TRANS64 P0, [R0+URZ], R3 ;  /* 0x00000003000085a7 */ /* 0x000ea400080010ff */
[----:B--2---:R-:W-:Y:S05]  /*a5c0*/  @!P0 BRA `(.L_x_175) ;  /* 0xfffffffc00f08947 */ /* 0x004fea000383ffff */
[----:B------:R-:W-:Y:S05]  /*a5d0*/  BRA `(.L_x_176) ;  /* 0xffffff8800fc7947 */ /* 0x000fea000383ffff */
.L_x_54:
[----:B------:R-:W-:-:S07]  /*a5e0*/  MOV R0, UR5 ;  /* 0x0000000500007c02 */ /* 0x000fce0008000f00 */
.L_x_177:
[----:B-1----:R1:W2:Y:S02]  /*a5f0*/  SYNCS.PHASECHK.TRANS64.TRYWAIT P0, [R0+URZ], R3 ;  /* 0x00000003000075a7 */ /* 0x0022a400080011ff */
[----:B--2---:R-:W-:Y:S05]  /*a600*/  @!P0 NANOSLEEP.SYNCS 0x989680 ;  /* 0x009896800000895d */ /* 0x004fea0003900000 */
[----:B------:R-:W2:Y:S02]  /*a610*/  @!P0 SYNCS.PHASECHK.TRANS64 P0, [R0+URZ], R3 ;  /* 0x00000003000085a7 */ /* 0x000ea400080010ff */
[----:B--2---:R-:W-:Y:S05]  /*a620*/  @!P0 BRA `(.L_x_177) ;  /* 0xfffffffc00f08947 */ /* 0x004fea000383ffff */
[----:B------:R-:W-:Y:S05]  /*a630*/  BRA `(.L_x_178) ;  /* 0xffffff8c00087947 */ /* 0x000fea000383ffff */
.L_x_55:
[----:B------:R-:W-:-:S07]  /*a640*/  MOV R0, UR5 ;  /* 0x0000000500007c02 */ /* 0x000fce0008000f00 */
.L_x_179:
[----:B-1----:R1:W2:Y:S02]  /*a650*/  SYNCS.PHASECHK.TRANS64.TRYWAIT P0, [R0+URZ], R3 ;  /* 0x00000003000075a7 */ /* 0x0022a400080011ff */
[----:B--2---:R-:W-:Y:S05]  /*a660*/  @!P0 NANOSLEEP.SYNCS 0x989680 ;  /* 0x009896800000895d */ /* 0x004fea0003900000 */
[----:B------:R-:W2:Y:S02]  /*a670*/  @!P0 SYNCS.PHASECHK.TRANS64 P0, [R0+URZ], R3 ;  /* 0x00000003000085a7 */ /* 0x000ea400080010ff */
[----:B--2---:R-:W-:Y:S05]  /*a680*/  @!P0 BRA `(.L_x_179) ;  /* 0xfffffffc00f08947 */ /* 0x004fea000383ffff */
[----:B------:R-:W-:Y:S05]  /*a690*/  BRA `(.L_x_180) ;  /* 0xffffff8c00147947 */ /* 0x000fea000383ffff */
.L_x_56:
[----:B------:R-:W-:-:S07]  /*a6a0*/  MOV R0, UR5 ;  /* 0x0000000500007c02 */ /* 0x000fce0008000f00 */
.L_x_181:
[----:B-1----:R1:W2:Y:S02]  /*a6b0*/  SYNCS.PHASECHK.TRANS64.TRYWAIT P0, [R0+URZ], R3 ;  /* 0x00000003000075a7 */ /* 0x0022a400080011ff */
[----:B--2---:R-:W-:Y:S05]  /*a6c0*/  @!P0 NANOSLEEP.SYNCS 0x989680 ;  /* 0x009896800000895d */ /* 0x004fea0003900000 */
[----:B------:R-:W2:Y:S02]  /*a6d0*/  @!P0 SYNCS.PHASECHK.TRANS64 P0, [R0+URZ], R3 ;  /* 0x00000003000085a7 */ /* 0x000ea400080010ff */
[----:B--2---:R-:W-:Y:S05]  /*a6e0*/  @!P0 BRA `(.L_x_181) ;  /* 0xfffffffc00f08947 */ /* 0x004fea000383ffff */
[----:B------:R-:W-:Y:S05]  /*a6f0*/  BRA `(.L_x_182) ;  /* 0xffffff8c00207947 */ /* 0x000fea000383ffff */
.L_x_57:
[----:B------:R-:W-:-:S07]  /*a700*/  MOV R0, UR5 ;  /* 0x0000000500007c02 */ /* 0x000fce0008000f00 */
.L_x_183:
[----:B-1----:R1:W2:Y:S02]  /*a710*/  SYNCS.PHASECHK.TRANS64.TRYWAIT P0, [R0+URZ], R3 ;  /* 0x00000003000075a7 */ /* 0x0022a400080011ff */
[----:B--2---:R-:W-:Y:S05]  /*a720*/  @!P0 NANOSLEEP.SYNCS 0x989680 ;  /* 0x009896800000895d */ /* 0x004fea0003900000 */
[----:B------:R-:W2:Y:S02]  /*a730*/  @!P0 SYNCS.PHASECHK.TRANS64 P0, [R0+URZ], R3 ;  /* 0x00000003000085a7 */ /* 0x000ea400080010ff */
[----:B--2---:R-:W-:Y:S05]  /*a740*/  @!P0 BRA `(.L_x_183) ;  /* 0xfffffffc00f08947 */ /* 0x004fea000383ffff */
[----:B------:R-:W-:Y:S05]  /*a750*/  BRA `(.L_x_184) ;  /* 0xffffff8c002c7947 */ /* 0x000fea000383ffff */
.L_x_58:
[----:B------:R-:W-:-:S07]  /*a760*/  MOV R0, UR5 ;  /* 0x0000000500007c02 */ /* 0x000fce0008000f00 */
.L_x_185:
[----:B-1----:R1:W2:Y:S02]  /*a770*/  SYNCS.PHASECHK.TRANS64.TRYWAIT P0, [R0+URZ], R3 ;  /* 0x00000003000075a7 */ /* 0x0022a400080011ff */
[----:B--2---:R-:W-:Y:S05]  /*a780*/  @!P0 NANOSLEEP.SYNCS 0x989680 ;  /* 0x009896800000895d */ /* 0x004fea0003900000 */
[----:B------:R-:W2:Y:S02]  /*a790*/  @!P0 SYNCS.PHASECHK.TRANS64 P0, [R0+URZ], R3 ;  /* 0x00000003000085a7 */ /* 0x000ea400080010ff */
[----:B--2---:R-:W-:Y:S05]  /*a7a0*/  @!P0 BRA `(.L_x_185) ;  /* 0xfffffffc00f08947 */ /* 0x004fea000383ffff */
[----:B------:R-:W-:Y:S05]  /*a7b0*/  BRA `(.L_x_186) ;  /* 0xffffff8c00387947 */ /* 0x000fea000383ffff */
.L_x_59:
[----:B------:R-:W-:-:S07]  /*a7c0*/  MOV R0, UR5 ;  /* 0x0000000500007c02 */ /* 0x000fce0008000f00 */
.L_x_187:
[----:B-1----:R1:W2:Y:S02]  /*a7d0*/  SYNCS.PHASECHK.TRANS64.TRYWAIT P0, [R0+URZ], R3 ;  /* 0x00000003000075a7 */ /* 0x0022a400080011ff */
[----:B--2---:R-:W-:Y:S05]  /*a7e0*/  @!P0 NANOSLEEP.SYNCS 0x989680 ;  /* 0x009896800000895d */ /* 0x004fea0003900000 */
[----:B------:R-:W2:Y:S02]  /*a7f0*/  @!P0 SYNCS.PHASECHK.TRANS64 P0, [R0+URZ], R3 ;  /* 0x00000003000085a7 */ /* 0x000ea400080010ff */
[----:B--2---:R-:W-:Y:S05]  /*a800*/  @!P0 BRA `(.L_x_187) ;  /* 0xfffffffc00f08947 */ /* 0x004fea000383ffff */
[----:B------:R-:W-:Y:S05]  /*a810*/  BRA `(.L_x_188) ;  /* 0xffffff8c00447947 */ /* 0x000fea000383ffff */
.L_x_60:
[----:B------:R-:W-:-:S07]  /*a820*/  MOV R0, UR5 ;  /* 0x0000000500007c02 */ /* 0x000fce0008000f00 */
.L_x_189:
[----:B-1----:R1:W2:Y:S02]  /*a830*/  SYNCS.PHASECHK.TRANS64.TRYWAIT P0, [R0+URZ], R3 ;  /* 0x00000003000075a7 */ /* 0x0022a400080011ff */
[----:B--2---:R-:W-:Y:S05]  /*a840*/  @!P0 NANOSLEEP.SYNCS 0x989680 ;  /* 0x009896800000895d */ /* 0x004fea0003900000 */
[----:B------:R-:W2:Y:S02]  /*a850*/  @!P0 SYNCS.PHASECHK.TRANS64 P0, [R0+URZ], R3 ;  /* 0x00000003000085a7 */ /* 0x000ea400080010ff */
[----:B--2---:R-:W-:Y:S05]  /*a860*/  @!P0 BRA `(.L_x_189) ;  /* 0xfffffffc00f08947 */ /* 0x004fea000383ffff */
[----:B------:R-:W-:Y:S05]  /*a870*/  BRA `(.L_x_190) ;  /* 0xffffff8c00507947 */ /* 0x000fea000383ffff */
.L_x_61:
[----:B------:R-:W-:-:S07]  /*a880*/  MOV R0, UR5 ;  /* 0x0000000500007c02 */ /* 0x000fce0008000f00 */
.L_x_191:
[----:B-1----:R1:W2:Y:S02]  /*a890*/  SYNCS.PHASECHK.TRANS64.TRYWAIT P0, [R0+URZ], R3 ;  /* 0x00000003000075a7 */ /* 0x0022a400080011ff */
[----:B--2---:R-:W-:Y:S05]  /*a8a0*/  @!P0 NANOSLEEP.SYNCS 0x989680 ;  /* 0x009896800000895d */ /* 0x004fea0003900000 */
[----:B------:R-:W2:Y:S02]  /*a8b0*/  @!P0 SYNCS.PHASECHK.TRANS64 P0, [R0+URZ], R3 ;  /* 0x00000003000085a7 */ /* 0x000ea400080010ff */
[----:B--2---:R-:W-:Y:S05]  /*a8c0*/  @!P0 BRA `(.L_x_191) ;  /* 0xfffffffc00f08947 */ /* 0x004fea000383ffff */
[----:B------:R-:W-:Y:S05]  /*a8d0*/  BRA `(.L_x_192) ;  /* 0xffffff8c005c7947 */ /* 0x000fea000383ffff */
.L_x_62:
[----:B------:R-:W-:-:S07]  /*a8e0*/  MOV R0, UR5 ;  /* 0x0000000500007c02 */ /* 0x000fce0008000f00 */
.L_x_193:
[----:B-1----:R1:W2:Y:S02]  /*a8f0*/  SYNCS.PHASECHK.TRANS64.TRYWAIT P0, [R0+URZ], R3 ;  /* 0x00000003000075a7 */ /* 0x0022a400080011ff */
[----:B--2---:R-:W-:Y:S05]  /*a900*/  @!P0 NANOSLEEP.SYNCS 0x989680 ;  /* 0x009896800000895d */ /* 0x004fea0003900000 */
[----:B------:R-:W2:Y:S02]  /*a910*/  @!P0 SYNCS.PHASECHK.TRANS64 P0, [R0+URZ], R3 ;  /* 0x00000003000085a7 */ /* 0x000ea400080010ff */
[----:B--2---:R-:W-:Y:S05]  /*a920*/  @!P0 BRA `(.L_x_193) ;  /* 0xfffffffc00f08947 */ /* 0x004fea000383ffff */
[----:B------:R-:W-:Y:S05]  /*a930*/  BRA `(.L_x_194) ;  /* 0xffffff8c00687947 */ /* 0x000fea000383ffff */
.L_x_63:
[----:B------:R-:W-:-:S07]  /*a940*/  MOV R0, UR5 ;  /* 0x0000000500007c02 */ /* 0x000fce0008000f00 */
.L_x_195:
[----:B-1----:R1:W2:Y:S02]  /*a950*/  SYNCS.PHASECHK.TRANS64.TRYWAIT P0, [R0+URZ], R3 ;  /* 0x00000003000075a7 */ /* 0x0022a400080011ff */
[----:B--2---:R-:W-:Y:S05]  /*a960*/  @!P0 NANOSLEEP.SYNCS 0x989680 ;  /* 0x009896800000895d */ /* 0x004fea0003900000 */
[----:B------:R-:W2:Y:S02]  /*a970*/  @!P0 SYNCS.PHASECHK.TRANS64 P0, [R0+URZ], R3 ;  /* 0x00000003000085a7 */ /* 0x000ea400080010ff */
[----:B--2---:R-:W-:Y:S05]  /*a980*/  @!P0 BRA `(.L_x_195) ;  /* 0xfffffffc00f08947 */ /* 0x004fea000383ffff */
[----:B------:R-:W-:Y:S05]  /*a990*/  BRA `(.L_x_196) ;  /* 0xffffff8c00747947 */ /* 0x000fea000383ffff */
.L_x_64:
[----:B------:R-:W-:-:S07]  /*a9a0*/  MOV R0, UR5 ;  /* 0x0000000500007c02 */ /* 0x000fce0008000f00 */
.L_x_197:
[----:B-1----:R1:W2:Y:S02]  /*a9b0*/  SYNCS.PHASECHK.TRANS64.TRYWAIT P0, [R0+URZ], R3 ;  /* 0x00000003000075a7 */ /* 0x0022a400080011ff */
[----:B--2---:R-:W-:Y:S05]  /*a9c0*/  @!P0 NANOSLEEP.SYNCS 0x989680 ;  /* 0x009896800000895d */ /* 0x004fea0003900000 */
[----:B------:R-:W2:Y:S02]  /*a9d0*/  @!P0 SYNCS.PHASECHK.TRANS64 P0, [R0+URZ], R3 ;  /* 0x00000003000085a7 */ /* 0x000ea400080010ff */
[----:B--2---:R-:W-:Y:S05]  /*a9e0*/  @!P0 BRA `(.L_x_197) ;  /* 0xfffffffc00f08947 */ /* 0x004fea000383ffff */
[----:B------:R-:W-:Y:S05]  /*a9f0*/  BRA `(.L_x_198) ;  /* 0xffffff8c00807947 */ /* 0x000fea000383ffff */
.L_x_65:
[----:B------:R-:W-:-:S07]  /*aa00*/  MOV R0, UR5 ;  /* 0x0000000500007c02 */ /* 0x000fce0008000f00 */
.L_x_199:
[----:B-1----:R1:W2:Y:S02]  /*aa10*/  SYNCS.PHASECHK.TRANS64.TRYWAIT P0, [R0+URZ], R3 ;  /* 0x00000003000075a7 */ /* 0x0022a400080011ff */
[----:B--2---:R-:W-:Y:S05]  /*aa20*/  @!P0 NANOSLEEP.SYNCS 0x989680 ;  /* 0x009896800000895d */ /* 0x004fea0003900000 */
[----:B------:R-:W2:Y:S02]  /*aa30*/  @!P0 SYNCS.PHASECHK.TRANS64 P0, [R0+URZ], R3 ;  /* 0x00000003000085a7 */ /* 0x000ea400080010ff */
[----:B--2---:R-:W-:Y:S05]  /*aa40*/  @!P0 BRA `(.L_x_199) ;  /* 0xfffffffc00f08947 */ /* 0x004fea000383ffff */
[----:B------:R-:W-:Y:S05]  /*aa50*/  BRA `(.L_x_200) ;  /* 0xffffff8c008c7947 */ /* 0x000fea000383ffff */
.L_x_66:
[----:B------:R-:W-:-:S07]  /*aa60*/  MOV R0, UR5 ;  /* 0x0000000500007c02 */ /* 0x000fce0008000f00 */
.L_x_201:
[----:B-1----:R1:W2:Y:S02]  /*aa70*/  SYNCS.PHASECHK.TRANS64.TRYWAIT P0, [R0+URZ], R3 ;  /* 0x00000003000075a7 */ /* 0x0022a400080011ff */
[----:B--2---:R-:W-:Y:S05]  /*aa80*/  @!P0 NANOSLEEP.SYNCS 0x989680 ;  /* 0x009896800000895d */ /* 0x004fea0003900000 */
[----:B------:R-:W2:Y:S02]  /*aa90*/  @!P0 SYNCS.PHASECHK.TRANS64 P0, [R0+URZ], R3 ;  /* 0x00000003000085a7 */ /* 0x000ea400080010ff */
[----:B--2---:R-:W-:Y:S05]  /*aaa0*/  @!P0 BRA `(.L_x_201) ;  /* 0xfffffffc00f08947 */ /* 0x004fea000383ffff */
[----:B------:R-:W-:Y:S05]  /*aab0*/  BRA `(.L_x_202) ;  /* 0xffffff8c00987947 */ /* 0x000fea000383ffff */
.L_x_67:
[----:B------:R-:W-:-:S07]  /*aac0*/  MOV R0, UR5 ;  /* 0x0000000500007c02 */ /* 0x000fce0008000f00 */
.L_x_203:
[----:B-1----:R1:W2:Y:S02]  /*aad0*/  SYNCS.PHASECHK.TRANS64.TRYWAIT P0, [R0+URZ], R3 ;  /* 0x00000003000075a7 */ /* 0x0022a400080011ff */
[----:B--2---:R-:W-:Y:S05]  /*aae0*/  @!P0 NANOSLEEP.SYNCS 0x989680 ;  /* 0x009896800000895d */ /* 0x004fea0003900000 */
[----:B------:R-:W2:Y:S02]  /*aaf0*/  @!P0 SYNCS.PHASECHK.TRANS64 P0, [R0+URZ], R3 ;  /* 0x00000003000085a7 */ /* 0x000ea400080010ff */
[----:B--2---:R-:W-:Y:S05]  /*ab00*/  @!P0 BRA `(.L_x_203) ;  /* 0xfffffffc00f08947 */ /* 0x004fea000383ffff */
[----:B------:R-:W-:Y:S05]  /*ab10*/  BRA `(.L_x_204) ;  /* 0xffffff8c00a47947 */ /* 0x000fea000383ffff */
.L_x_68:
[----:B------:R-:W-:-:S07]  /*ab20*/  MOV R0, UR5 ;  /* 0x0000000500007c02 */ /* 0x000fce0008000f00 */
.L_x_205:
[----:B-1----:R1:W2:Y:S02]  /*ab30*/  SYNCS.PHASECHK.TRANS64.TRYWAIT P0, [R0+URZ], R3 ;  /* 0x00000003000075a7 */ /* 0x0022a400080011ff */
[----:B--2---:R-:W-:Y:S05]  /*ab40*/  @!P0 NANOSLEEP.SYNCS 0x989680 ;  /* 0x009896800000895d */ /* 0x004fea0003900000 */
[----:B------:R-:W2:Y:S02]  /*ab50*/  @!P0 SYNCS.PHASECHK.TRANS64 P0, [R0+URZ], R3 ;  /* 0x00000003000085a7 */ /* 0x000ea400080010ff */
[----:B--2---:R-:W-:Y:S05]  /*ab60*/  @!P0 BRA `(.L_x_205) ;  /* 0xfffffffc00f08947 */ /* 0x004fea000383ffff */
[----:B------:R-:W-:Y:S05]  /*ab70*/  BRA `(.L_x_206) ;  /* 0xffffff8c00b07947 */ /* 0x000fea000383ffff */
.L_x_69:
[----:B------:R-:W-:-:S07]  /*ab80*/  MOV R0, UR5 ;  /* 0x0000000500007c02 */ /* 0x000fce0008000f00 */
.L_x_207:
[----:B-1----:R1:W2:Y:S02]  /*ab90*/  SYNCS.PHASECHK.TRANS64.TRYWAIT P0, [R0+URZ], R3 ;  /* 0x00000003000075a7 */ /* 0x0022a400080011ff */
[----:B--2---:R-:W-:Y:S05]  /*aba0*/  @!P0 NANOSLEEP.SYNCS 0x989680 ;  /* 0x009896800000895d */ /* 0x004fea0003900000 */
[----:B------:R-:W2:Y:S02]  /*abb0*/  @!P0 SYNCS.PHASECHK.TRANS64 P0, [R0+URZ], R3 ;  /* 0x00000003000085a7 */ /* 0x000ea400080010ff */
[----:B--2---:R-:W-:Y:S05]  /*abc0*/  @!P0 BRA `(.L_x_207) ;  /* 0xfffffffc00f08947 */ /* 0x004fea000383ffff */
[----:B------:R-:W-:Y:S05]  /*abd0*/  BRA `(.L_x_208) ;  /* 0xffffff8c00bc7947 */ /* 0x000fea000383ffff */
.L_x_70:
[----:B------:R-:W-:-:S07]  /*abe0*/  MOV R0, UR5 ;  /* 0x0000000500007c02 */ /* 0x000fce0008000f00 */
.L_x_209:
[----:B-1----:R1:W2:Y:S02]  /*abf0*/  SYNCS.PHASECHK.TRANS64.TRYWAIT P0, [R0+URZ], R3 ;  /* 0x00000003000075a7 */ /* 0x0022a400080011ff */
[----:B--2---:R-:W-:Y:S05]  /*ac00*/  @!P0 NANOSLEEP.SYNCS 0x989680 ;  /* 0x009896800000895d */ /* 0x004fea0003900000 */
[----:B------:R-:W2:Y:S02]  /*ac10*/  @!P0 SYNCS.PHASECHK.TRANS64 P0, [R0+URZ], R3 ;  /* 0x00000003000085a7 */ /* 0x000ea400080010ff */
[----:B--2---:R-:W-:Y:S05]  /*ac20*/  @!P0 BRA `(.L_x_209) ;  /* 0xfffffffc00f08947 */ /* 0x004fea000383ffff */
[----:B------:R-:W-:Y:S05]  /*ac30*/  BRA `(.L_x_210) ;  /* 0xffffff8c00c87947 */ /* 0x000fea000383ffff */
.L_x_71:
[----:B------:R-:W-:-:S07]  /*ac40*/  MOV R0, UR5 ;  /* 0x0000000500007c02 */ /* 0x000fce0008000f00 */
.L_x_211:
[----:B-1----:R1:W2:Y:S02]  /*ac50*/  SYNCS.PHASECHK.TRANS64.TRYWAIT P0, [R0+URZ], R3 ;  /* 0x00000003000075a7 */ /* 0x0022a400080011ff */
[----:B--2---:R-:W-:Y:S05]  /*ac60*/  @!P0 NANOSLEEP.SYNCS 0x989680 ;  /* 0x009896800000895d */ /* 0x004fea0003900000 */
[----:B------:R-:W2:Y:S02]  /*ac70*/  @!P0 SYNCS.PHASECHK.TRANS64 P0, [R0+URZ], R3 ;  /* 0x00000003000085a7 */ /* 0x000ea400080010ff */
[----:B--2---:R-:W-:Y:S05]  /*ac80*/  @!P0 BRA `(.L_x_211) ;  /* 0xfffffffc00f08947 */ /* 0x004fea000383ffff */
[----:B------:R-:W-:Y:S05]  /*ac90*/  BRA `(.L_x_212) ;  /* 0xffffff8c00d47947 */ /* 0x000fea000383ffff */
.L_x_72:
[----:B------:R-:W-:-:S07]  /*aca0*/  MOV R0, UR5 ;  /* 0x0000000500007c02 */ /* 0x000fce0008000f00 */
.L_x_213:
[----:B-1----:R1:W2:Y:S02]  /*acb0*/  SYNCS.PHASECHK.TRANS64.TRYWAIT P0, [R0+URZ], R3 ;  /* 0x00000003000075a7 */ /* 0x0022a400080011ff */
[----:B--2---:R-:W-:Y:S05]  /*acc0*/  @!P0 NANOSLEEP.SYNCS 0x989680 ;  /* 0x009896800000895d */ /* 0x004fea0003900000 */
[----:B------:R-:W2:Y:S02]  /*acd0*/  @!P0 SYNCS.PHASECHK.TRANS64 P0, [R0+URZ], R3 ;  /* 0x00000003000085a7 */ /* 0x000ea400080010ff */
[----:B--2---:R-:W-:Y:S05]  /*ace0*/  @!P0 BRA `(.L_x_213) ;  /* 0xfffffffc00f08947 */ /* 0x004fea000383ffff */
[----:B------:R-:W-:Y:S05]  /*acf0*/  BRA `(.L_x_214) ;  /* 0xffffff8c00e07947 */ /* 0x000fea000383ffff */
.L_x_73:
[----:B------:R-:W-:-:S07]  /*ad00*/  MOV R0, UR5 ;  /* 0x0000000500007c02 */ /* 0x000fce0008000f00 */
.L_x_215:
[----:B-1----:R1:W2:Y:S02]  /*ad10*/  SYNCS.PHASECHK.TRANS64.TRYWAIT P0, [R0+URZ], R3 ;  /* 0x00000003000075a7 */ /* 0x0022a400080011ff */
[----:B--2---:R-:W-:Y:S05]  /*ad20*/  @!P0 NANOSLEEP.SYNCS 0x989680 ;  /* 0x009896800000895d */ /* 0x004fea0003900000 */
[----:B------:R-:W2:Y:S02]  /*ad30*/  @!P0 SYNCS.PHASECHK.TRANS64 P0, [R0+URZ], R3 ;  /* 0x00000003000085a7 */ /* 0x000ea400080010ff */
[----:B--2---:R-:W-:Y:S05]  /*ad40*/  @!P0 BRA `(.L_x_215) ;  /* 0xfffffffc00f08947 */ /* 0x004fea000383ffff */
[----:B------:R-:W-:Y:S05]  /*ad50*/  BRA `(.L_x_216) ;  /* 0xffffff8c00ec7947 */ /* 0x000fea000383ffff */
.L_x_74:
[----:B------:R-:W-:-:S07]  /*ad60*/  MOV R0, UR5 ;  /* 0x0000000500007c02 */ /* 0x000fce0008000f00 */
.L_x_217:
[----:B-1----:R1:W2:Y:S02]  /*ad70*/  SYNCS.PHASECHK.TRANS64.TRYWAIT P0, [R0+URZ], R3 ;  /* 0x00000003000075a7 */ /* 0x0022a400080011ff */
[----:B--2---:R-:W-:Y:S05]  /*ad80*/  @!P0 NANOSLEEP.SYNCS 0x989680 ;  /* 0x009896800000895d */ /* 0x004fea0003900000 */
[----:B------:R-:W2:Y:S02]  /*ad90*/  @!P0 SYNCS.PHASECHK.TRANS64 P0, [R0+URZ], R3 ;  /* 0x00000003000085a7 */ /* 0x000ea400080010ff */
[----:B--2---:R-:W-:Y:S05]  /*ada0*/  @!P0 BRA `(.L_x_217) ;  /* 0xfffffffc00f08947 */ /* 0x004fea000383ffff */
[----:B------:R-:W-:Y:S05]  /*adb0*/  BRA `(.L_x_218) ;  /* 0xffffff8c00f87947 */ /* 0x000fea000383ffff */
.L_x_77:
[----:B--2---:R2:W3:Y:S02]  /*adc0*/  SYNCS.PHASECHK.TRANS64.TRYWAIT P0, [R2+URZ+0x290], R5 ;  /* 0x00029005020075a7 */ /* 0x0044e400080011ff */
[----:B---3--:R-:W-:Y:S05]  /*add0*/  @!P0 NANOSLEEP.SYNCS 0x989680 ;  /* 0x009896800000895d */ /* 0x008fea0003900000 */
[----:B------:R-:W3:Y:S02]  /*ade0*/  @!P0 SYNCS.PHASECHK.TRANS64 P0, [R2+URZ+0x290], R5 ;  /* 0x00029005020085a7 */ /* 0x000ee400080010ff */
[----:B---3--:R-:W-:Y:S05]  /*adf0*/  @!P0 BRA `(.L_x_77) ;  /* 0xfffffffc00f08947 */ /* 0x008fea000383ffff */
[----:B------:R-:W-:Y:S05]  /*ae00*/  BRA `(.L_x_219) ;  /* 0xffffff9000547947 */ /* 0x000fea000383ffff */
.L_x_78:
[----:B------:R-:W-:-:S07]  /*ae10*/  MOV R2, UR4 ;  /* 0x0000000400027c02 */ /* 0x000fce0008000f00 */
.L_x_220:
[----:B--2---:R2:W3:Y:S02]  /*ae20*/  SYNCS.PHASECHK.TRANS64.TRYWAIT P0, [R2+URZ+0x240], R5 ;  /* 0x00024005020075a7 */ /* 0x0044e400080011ff */
[----:B---3--:R-:W-:Y:S05]  /*ae30*/  @!P0 NANOSLEEP.SYNCS 0x989680 ;  /* 0x009896800000895d */ /* 0x008fea0003900000 */
[----:B------:R-:W3:Y:S02]  /*ae40*/  @!P0 SYNCS.PHASECHK.TRANS64 P0, [R2+URZ+0x240], R5 ;  /* 0x00024005020085a7 */ /* 0x000ee400080010ff */
[----:B---3--:R-:W-:Y:S05]  /*ae50*/  @!P0 BRA `(.L_x_220) ;  /* 0xfffffffc00f08947 */ /* 0x008fea000383ffff */
[----:B------:R-:W-:Y:S05]  /*ae60*/  BRA `(.L_x_221) ;  /* 0xffffff9000647947 */ /* 0x000fea000383ffff */
.L_x_79:
[----:B--2---:R2:W3:Y:S02]  /*ae70*/  SYNCS.PHASECHK.TRANS64.TRYWAIT P1, [R2+URZ+0x230], R5 ;  /* 0x00023005020075a7 */ /* 0x0044e400080211ff */
[----:B---3--:R-:W-:Y:S05]  /*ae80*/  @!P1 NANOSLEEP.SYNCS 0x989680 ;  /* 0x009896800000995d */ /* 0x008fea0003900000 */
[----:B------:R-:W3:Y:S02]  /*ae90*/  @!P1 SYNCS.PHASECHK.TRANS64 P1, [R2+URZ+0x230], R5 ;  /* 0x00023005020095a7 */ /* 0x000ee400080210ff */
[----:B---3--:R-:W-:Y:S05]  /*aea0*/  @!P1 BRA `(.L_x_79) ;  /* 0xfffffffc00f09947 */ /* 0x008fea000383ffff */
[----:B------:R-:W-:Y:S05]  /*aeb0*/  BRA `(.L_x_222) ;  /* 0xffffff9000947947 */ /* 0x000fea000383ffff */
.L_x_82:
[----:B------:R-:W-:-:S07]  /*aec0*/  MOV R0, UR4 ;  /* 0x0000000400007c02 */ /* 0x000fce0008000f00 */
.L_x_223:
[----:B--2---:R2:W3:Y:S02]  /*aed0*/  SYNCS.PHASECHK.TRANS64.TRYWAIT P0, [R0+URZ+0x240], R3 ;  /* 0x00024003000075a7 */ /* 0x0044e400080011ff */
[----:B---3--:R-:W-:Y:S05]  /*aee0*/  @!P0 NANOSLEEP.SYNCS 0x989680 ;  /* 0x009896800000895d */ /* 0x008fea0003900000 */
[----:B------:R-:W3:Y:S02]  /*aef0*/  @!P0 SYNCS.PHASECHK.TRANS64 P0, [R0+URZ+0x240], R3 ;  /* 0x00024003000085a7 */ /* 0x000ee400080010ff */
[----:B---3--:R-:W-:Y:S05]  /*af00*/  @!P0 BRA `(.L_x_223) ;  /* 0xfffffffc00f08947 */ /* 0x008fea000383ffff */
[----:B------:R-:W-:Y:S05]  /*af10*/  BRA `(.L_x_81) ;  /* 0xffffff9000e87947 */ /* 0x000fea000383ffff */
.L_x_91:
[----:B--2---:R-:W-:-:S04]  /*af20*/  MOV R0, UR5 ;  /* 0x0000000500007c02 */ /* 0x004fc80008000f00 */
[----:B------:R2:W3:Y:S03]  /*af30*/  SYNCS.PHASECHK.TRANS64.TRYWAIT P0, [R0+URZ+0x8], R7 ;  /* 0x00000807000075a7 */ /* 0x0004e600080011ff */
[----:B---3--:R-:W-:Y:S05]  /*af40*/  @!P0 NANOSLEEP.SYNCS 0x989680 ;  /* 0x009896800000895d */ /* 0x008fea0003900000 */
[----:B------:R-:W3:Y:S02]  /*af50*/  @!P0 SYNCS.PHASECHK.TRANS64 P0, [R0+URZ+0x8], R7 ;  /* 0x00000807000085a7 */ /* 0x000ee400080010ff */
[----:B---3--:R-:W-:Y:S05]  /*af60*/  @!P0 BRA `(.L_x_91) ;  /* 0xfffffffc00ec8947 */ /* 0x008fea000383ffff */
[----:B------:R-:W-:Y:S05]  /*af70*/  BRA `(.L_x_90) ;  /* 0xffffff94009c7947 */ /* 0x000fea000383ffff */
.L_x_93:
[----:B------:R-:W-:Y:S01]  /*af80*/  BSSY B0, `(.L_x_224) ;  /* 0x0000006000007945 */ /* 0x000fe20003800000 */
[----:B------:R-:W-:-:S07]  /*af90*/  MOV R15, 0xffffffff ;  /* 0xffffffff000f7802 */ /* 0x000fce0000000f00 */
[----:B-12--5:R-:W-:Y:S05]  /*afa0*/  WARPSYNC.COLLECTIVE R15, `(.L_x_225) ;  /* 0x000000000f0c7348 */ /* 0x026fea0003c00000 */
[----:B------:R-:W-:Y:S02]  /*afb0*/  ELECT P6, UR79, PT ;  /* 0x00000000004f782f */ /* 0x000fe400038c0000 */
[----:B------:R-:W-:Y:S01]  /*afc0*/  MOV R14, UR79 ;  /* 0x0000004f000e7c02 */ /* 0x000fe20008000f00 */
[----:B-12--5:R-:W-:Y:S10]  /*afd0*/  ENDCOLLECTIVE ;  /* 0x000000000000791b */ /* 0x026ff40003800000 */
.L_x_225:
[----:B------:R-:W-:Y:S05]  /*afe0*/  BSYNC B0 ;  /* 0x0000000000007941 */ /* 0x000fea0003800000 */
.L_x_224:
[----:B------:R-:W-:Y:S01]  /*aff0*/  PLOP3.LUT P0, PT, P6, PT, PT, 0x80, 0x8 ;  /* 0x000000000008781c */ /* 0x000fe2000370f070 */
[----:B------:R-:W-:-:S12]  /*b000*/  BRA `(.L_x_226) ;  /* 0xffffff9400c87947 */ /* 0x000fd8000383ffff */
.L_x_95:
[----:B--2---:R-:W-:-:S04]  /*b010*/  MOV R0, UR5 ;  /* 0x0000000500007c02 */ /* 0x004fc80008000f00 */
[----:B------:R2:W3:Y:S03]  /*b020*/  SYNCS.PHASECHK.TRANS64.TRYWAIT P0, [R0+URZ+0x8], R5 ;  /* 0x00000805000075a7 */ /* 0x0004e600080011ff */
[----:B---3--:R-:W-:Y:S05]  /*b030*/  @!P0 NANOSLEEP.SYNCS 0x989680 ;  /* 0x009896800000895d */ /* 0x008fea0003900000 */
[----:B------:R-:W3:Y:S02]  /*b040*/  @!P0 SYNCS.PHASECHK.TRANS64 P0, [R0+URZ+0x8], R5 ;  /* 0x00000805000085a7 */ /* 0x000ee400080010ff */
[----:B---3--:R-:W-:Y:S05]  /*b050*/  @!P0 BRA `(.L_x_95) ;  /* 0xfffffffc00ec8947 */ /* 0x008fea000383ffff */
[----:B------:R-:W-:Y:S05]  /*b060*/  BRA `(.L_x_94) ;  /* 0xffffff9400cc7947 */ /* 0x000fea000383ffff */
.L_x_96:
[----:B-1----:R1:W2:Y:S02]  /*b070*/  SYNCS.PHASECHK.TRANS64.TRYWAIT P0, [R0+URZ+0x230], R5 ;  /* 0x00023005000075a7 */ /* 0x0022a400080011ff */
[----:B--2---:R-:W-:Y:S05]  /*b080*/  @!P0 NANOSLEEP.SYNCS 0x989680 ;  /* 0x009896800000895d */ /* 0x004fea0003900000 */
[----:B------:R-:W2:Y:S02]  /*b090*/  @!P0 SYNCS.PHASECHK.TRANS64 P0, [R0+URZ+0x230], R5 ;  /* 0x00023005000085a7 */ /* 0x000ea400080010ff */
[----:B--2---:R-:W-:Y:S05]  /*b0a0*/  @!P0 BRA `(.L_x_96) ;  /* 0xfffffffc00f08947 */ /* 0x004fea000383ffff */
[----:B------:R-:W-:Y:S05]  /*b0b0*/  BRA `(.L_x_227) ;  /* 0xffffff9800a07947 */ /* 0x000fea000383ffff */
.L_x_98:
[----:B------:R-:W-:-:S07]  /*b0c0*/  MOV R0, UR19 ;  /* 0x0000001300007c02 */ /* 0x000fce0008000f00 */
.L_x_228:
[----:B-1----:R1:W2:Y:S02]  /*b0d0*/  SYNCS.PHASECHK.TRANS64.TRYWAIT P0, [R0+URZ+0x270], R5 ;  /* 0x00027005000075a7 */ /* 0x0022a400080011ff */
[----:B--2---:R-:W-:Y:S05]  /*b0e0*/  @!P0 NANOSLEEP.SYNCS 0x989680 ;  /* 0x009896800000895d */ /* 0x004fea0003900000 */
[----:B------:R-:W2:Y:S02]  /*b0f0*/  @!P0 SYNCS.PHASECHK.TRANS64 P0, [R0+URZ+0x270], R5 ;  /* 0x00027005000085a7 */ /* 0x000ea400080010ff */
[----:B--2---:R-:W-:Y:S05]  /*b100*/  @!P0 BRA `(.L_x_228) ;  /* 0xfffffffc00f08947 */ /* 0x004fea000383ffff */
[----:B------:R-:W-:Y:S05]  /*b110*/  BRA `(.L_x_229) ;  /* 0xffffff9800e87947 */ /* 0x000fea000383ffff */
.L_x_101:
[----:B------:R-:W-:Y:S07]  /*b120*/  MOV R0, UR6 ;  /* 0x0000000600007c02 */ /* 0x000fee0008000f00 */
.L_x_230:
[----:B-1----:R1:W2:Y:S02]  /*b130*/  SYNCS.PHASECHK.TRANS64.TRYWAIT P0, [R0+URZ], R5 ;  /* 0x00000005000075a7 */ /* 0x0022a400080011ff */
[----:B--2---:R-:W-:Y:S05]  /*b140*/  @!P0 NANOSLEEP.SYNCS 0x989680 ;  /* 0x009896800000895d */ /* 0x004fea0003900000 */
[----:B------:R-:W2:Y:S02]  /*b150*/  @!P0 SYNCS.PHASECHK.TRANS64 P0, [R0+URZ], R5 ;  /* 0x00000005000085a7 */ /* 0x000ea400080010ff */
[----:B--2---:R-:W-:Y:S05]  /*b160*/  @!P0 BRA `(.L_x_230) ;  /* 0xfffffffc00f08947 */ /* 0x004fea000383ffff */
[----:B------:R-:W-:Y:S05]  /*b170*/  BRA `(.L_x_100) ;  /* 0xffffff9c00007947 */ /* 0x000fea000383ffff */
.L_x_105:
[----:B-1----:R-:W-:-:S07]  /*b180*/  MOV R0, UR4 ;  /* 0x0000000400007c02 */ /* 0x002fce0008000f00 */
.L_x_231:
[----:B-1----:R1:W2:Y:S02]  /*b190*/  SYNCS.PHASECHK.TRANS64.TRYWAIT P0, [R0+URZ], R3 ;  /* 0x00000003000075a7 */ /* 0x0022a400080011ff */
[----:B--2---:R-:W-:Y:S05]  /*b1a0*/  @!P0 NANOSLEEP.SYNCS 0x989680 ;  /* 0x009896800000895d */ /* 0x004fea0003900000 */
[----:B------:R-:W2:Y:S02]  /*b1b0*/  @!P0 SYNCS.PHASECHK.TRANS64 P0, [R0+URZ], R3 ;  /* 0x00000003000085a7 */ /* 0x000ea400080010ff */
[----:B--2---:R-:W-:Y:S05]  /*b1c0*/  @!P0 BRA `(.L_x_231) ;  /* 0xfffffffc00f08947 */ /* 0x004fea000383ffff */
[----:B------:R-:W-:Y:S05]  /*b1d0*/  BRA `(.L_x_232) ;  /* 0xffffff9c00b87947 */ /* 0x000fea000383ffff */
.L_x_106:
[----:B------:R-:W-:-:S07]  /*b1e0*/  MOV R0, UR5 ;  /* 0x0000000500007c02 */ /* 0x000fce0008000f00 */
.L_x_233:
[----:B-1----:R1:W2:Y:S02]  /*b1f0*/  SYNCS.PHASECHK.TRANS64.TRYWAIT P0, [R0+URZ], R3 ;  /* 0x00000003000075a7 */ /* 0x0022a400080011ff */
[----:B--2---:R-:W-:Y:S05]  /*b200*/  @!P0 NANOSLEEP.SYNCS 0x989680 ;  /* 0x009896800000895d */ /* 0x004fea0003900000 */
[----:B------:R-:W2:Y:S02]  /*b210*/  @!P0 SYNCS.PHASECHK.TRANS64 P0, [R0+URZ], R3 ;  /* 0x00000003000085a7 */ /* 0x000ea400080010ff */
[----:B--2---:R-:W-:Y:S05]  /*b220*/  @!P0 BRA `(.L_x_233) ;  /* 0xfffffffc00f08947 */ /* 0x004fea000383ffff */
[----:B------:R-:W-:Y:S05]  /*b230*/  BRA `(.L_x_234) ;  /* 0xffffff9c00c47947 */ /* 0x000fea000383ffff */
.L_x_107:
[----:B------:R-:W-:-:S07]  /*b240*/  MOV R0, UR5 ;  /* 0x0000000500007c02 */ /* 0x000fce0008000f00 */
.L_x_235:
[----:B-1----:R1:W2:Y:S02]  /*b250*/  SYNCS.PHASECHK.TRANS64.TRYWAIT P0, [R0+URZ], R3 ;  /* 0x00000003000075a7 */ /* 0x0022a400080011ff */
[----:B--2---:R-:W-:Y:S05]  /*b260*/  @!P0 NANOSLEEP.SYNCS 0x989680 ;  /* 0x009896800000895d */ /* 0x004fea0003900000 */
[----:B------:R-:W2:Y:S02]  /*b270*/  @!P0 SYNCS.PHASECHK.TRANS64 P0, [R0+URZ], R3 ;  /* 0x00000003000085a7 */ /* 0x000ea400080010ff */
[----:B--2---:R-:W-:Y:S05]  /*b280*/  @!P0 BRA `(.L_x_235) ;  /* 0xfffffffc00f08947 */ /* 0x004fea000383ffff */
[----:B------:R-:W-:Y:S05]  /*b290*/  BRA `(.L_x_236) ;  /* 0xffffff9c00d07947 */ /* 0x000fea000383ffff */
.L_x_110:
[----:B------:R-:W-:-:S07]  /*b2a0*/  MOV R0, UR13 ;  /* 0x0000000d00007c02 */ /* 0x000fce0008000f00 */
.L_x_237:
[----:B-1----:R1:W2:Y:S02]  /*b2b0*/  SYNCS.PHASECHK.TRANS64.TRYWAIT P1, [R0+URZ+0x2b0], R3 ;  /* 0x0002b003000075a7 */ /* 0x0022a400080211ff */
[----:B--2---:R-:W-:Y:S05]  /*b2c0*/  @!P1 NANOSLEEP.SYNCS 0x989680 ;  /* 0x009896800000995d */ /* 0x004fea0003900000 */
[----:B------:R-:W2:Y:S02]  /*b2d0*/  @!P1 SYNCS.PHASECHK.TRANS64 P1, [R0+URZ+0x2b0], R3 ;  /* 0x0002b003000095a7 */ /* 0x000ea400080210ff */
[----:B--2---:R-:W-:Y:S05]  /*b2e0*/  @!P1 BRA `(.L_x_237) ;  /* 0xfffffffc00f09947 */ /* 0x004fea000383ffff */
[----:B------:R-:W-:Y:S05]  /*b2f0*/  BRA `(.L_x_238) ;  /* 0xffffffa0001c7947 */ /* 0x000fea000383ffff */
.L_x_115:
[----:B---3--:R3:W4:Y:S02]  /*b300*/  SYNCS.PHASECHK.TRANS64.TRYWAIT P0, [R12+URZ+0x230], R9 ;  /* 0x000230090c0075a7 */ /* 0x00872400080011ff */
[----:B----4-:R-:W-:Y:S05]  /*b310*/  @!P0 NANOSLEEP.SYNCS 0x989680 ;  /* 0x009896800000895d */ /* 0x010fea0003900000 */
[----:B------:R-:W4:Y:S02]  /*b320*/  @!P0 SYNCS.PHASECHK.TRANS64 P0, [R12+URZ+0x230], R9 ;  /* 0x000230090c0085a7 */ /* 0x000f2400080010ff */
[----:B----4-:R-:W-:Y:S05]  /*b330*/  @!P0 BRA `(.L_x_115) ;  /* 0xfffffffc00f08947 */ /* 0x010fea000383ffff */
[----:B------:R-:W-:Y:S05]  /*b340*/  BRA `(.L_x_239) ;  /* 0xffffffa400407947 */ /* 0x000fea000383ffff */
.L_x_118:
[----:B------:R-:W-:Y:S07]  /*b350*/  MOV R0, UR21 ;  /* 0x0000001500007c02 */ /* 0x000fee0008000f00 */
.L_x_240:
[----:B-1----:R1:W3:Y:S02]  /*b360*/  SYNCS.PHASECHK.TRANS64.TRYWAIT P2, [R0+URZ+0x228], R11 ;  /* 0x0002280b000075a7 */ /* 0x0022e400080411ff */
[----:B---3--:R-:W-:Y:S05]  /*b370*/  @!P2 NANOSLEEP.SYNCS 0x989680 ;  /* 0x009896800000a95d */ /* 0x008fea0003900000 */
[----:B------:R-:W3:Y:S02]  /*b380*/  @!P2 SYNCS.PHASECHK.TRANS64 P2, [R0+URZ+0x228], R11 ;  /* 0x0002280b0000a5a7 */ /* 0x000ee400080410ff */
[----:B---3--:R-:W-:Y:S05]  /*b390*/  @!P2 BRA `(.L_x_240) ;  /* 0xfffffffc00f0a947 */ /* 0x008fea000383ffff */
[----:B------:R-:W-:Y:S05]  /*b3a0*/  BRA `(.L_x_117) ;  /* 0xffffffa800a87947 */ /* 0x000fea000383ffff */
.L_x_121:
[----:B---3--:R-:W-:Y:S07]  /*b3b0*/  MOV R0, UR21 ;  /* 0x0000001500007c02 */ /* 0x008fee0008000f00 */
.L_x_241:
[----:B-1----:R1:W3:Y:S02]  /*b3c0*/  SYNCS.PHASECHK.TRANS64.TRYWAIT P0, [R0+URZ+0x210], R9 ;  /* 0x00021009000075a7 */ /* 0x0022e400080011ff */
[----:B---3--:R-:W-:Y:S05]  /*b3d0*/  @!P0 NANOSLEEP.SYNCS 0x989680 ;  /* 0x009896800000895d */ /* 0x008fea0003900000 */
[----:B------:R-:W3:Y:S02]  /*b3e0*/  @!P0 SYNCS.PHASECHK.TRANS64 P0, [R0+URZ+0x210], R9 ;  /* 0x00021009000085a7 */ /* 0x000ee400080010ff */
[----:B---3--:R-:W-:Y:S05]  /*b3f0*/  @!P0 BRA `(.L_x_241) ;  /* 0xfffffffc00f08947 */ /* 0x008fea000383ffff */
[----:B------:R-:W-:Y:S05]  /*b400*/  BRA `(.L_x_242) ;  /* 0xffffffac00047947 */ /* 0x000fea000383ffff */
.L_x_122:
[----:B------:R-:W-:Y:S07]  /*b410*/  MOV R0, UR21 ;  /* 0x0000001500007c02 */ /* 0x000fee0008000f00 */
.L_x_243:
[----:B-1----:R1:W3:Y:S02]  /*b420*/  SYNCS.PHASECHK.TRANS64.TRYWAIT P0, [R0+URZ+0x218], R9 ;  /* 0x00021809000075a7 */ /* 0x0022e400080011ff */
[----:B---3--:R-:W-:Y:S05]  /*b430*/  @!P0 NANOSLEEP.SYNCS 0x989680 ;  /* 0x009896800000895d */ /* 0x008fea0003900000 */
[----:B------:R-:W3:Y:S02]  /*b440*/  @!P0 SYNCS.PHASECHK.TRANS64 P0, [R0+URZ+0x218], R9 ;  /* 0x00021809000085a7 */ /* 0x000ee400080010ff */
[----:B---3--:R-:W-:Y:S05]  /*b450*/  @!P0 BRA `(.L_x_243) ;  /* 0xfffffffc00f08947 */ /* 0x008fea000383ffff */
[----:B------:R-:W-:Y:S05]  /*b460*/  BRA `(.L_x_244) ;  /* 0xffffffac003c7947 */ /* 0x000fea000383ffff */
.L_x_124:
[----:B------:R-:W-:-:S07]  /*b470*/  MOV R0, UR21 ;  /* 0x0000001500007c02 */ /* 0x000fce0008000f00 */
.L_x_245:
[----:B-1----:R1:W4:Y:S02]  /*b480*/  SYNCS.PHASECHK.TRANS64.TRYWAIT P0, [R0+URZ+0x210], R3 ;  /* 0x00021003000075a7 */ /* 0x00232400080011ff */
[----:B----4-:R-:W-:Y:S05]  /*b490*/  @!P0 NANOSLEEP.SYNCS 0x989680 ;  /* 0x009896800000895d */ /* 0x010fea0003900000 */
[----:B------:R-:W4:Y:S02]  /*b4a0*/  @!P0 SYNCS.PHASECHK.TRANS64 P0, [R0+URZ+0x210], R3 ;  /* 0x00021003000085a7 */ /* 0x000f2400080010ff */
[----:B----4-:R-:W-:Y:S05]  /*b4b0*/  @!P0 BRA `(.L_x_245) ;  /* 0xfffffffc00f08947 */ /* 0x010fea000383ffff */
[----:B------:R-:W-:Y:S05]  /*b4c0*/  BRA `(.L_x_246) ;  /* 0xffffffac00ac7947 */ /* 0x000fea000383ffff */
.L_x_126:
[----:B--2---:R2:W4:Y:S02]  /*b4d0*/  SYNCS.PHASECHK.TRANS64.TRYWAIT P0, [R3+URZ+0x230], R0 ;  /* 0x00023000030075a7 */ /* 0x00452400080011ff */
[----:B----4-:R-:W-:Y:S05]  /*b4e0*/  @!P0 NANOSLEEP.SYNCS 0x989680 ;  /* 0x009896800000895d */ /* 0x010fea0003900000 */
[----:B------:R-:W4:Y:S02]  /*b4f0*/  @!P0 SYNCS.PHASECHK.TRANS64 P0, [R3+URZ+0x230], R0 ;  /* 0x00023000030085a7 */ /* 0x000f2400080010ff */
[----:B----4-:R-:W-:Y:S05]  /*b500*/  @!P0 BRA `(.L_x_126) ;  /* 0xfffffffc00f08947 */ /* 0x010fea000383ffff */
[----:B------:R-:W-:Y:S05]  /*b510*/  BRA `(.L_x_247) ;  /* 0xffffffb000707947 */ /* 0x000fea000383ffff */
.L_x_137:
[----:B--2---:R2:W1:Y:S02]  /*b520*/  SYNCS.PHASECHK.TRANS64.TRYWAIT P1, [R3+URZ+0x200], R2 ;  /* 0x00020002030075a7 */ /* 0x00446400080211ff */
[----:B-1----:R-:W-:Y:S05]  /*b530*/  @!P1 NANOSLEEP.SYNCS 0x989680 ;  /* 0x009896800000995d */ /* 0x002fea0003900000 */
[----:B------:R-:W1:Y:S02]  /*b540*/  @!P1 SYNCS.PHASECHK.TRANS64 P1, [R3+URZ+0x200], R2 ;  /* 0x00020002030095a7 */ /* 0x000e6400080210ff */
[----:B-1----:R-:W-:Y:S05]  /*b550*/  @!P1 BRA `(.L_x_137) ;  /* 0xfffffffc00f09947 */ /* 0x002fea000383ffff */
[----:B------:R-:W-:Y:S05]  /*b560*/  BRA `(.L_x_136) ;  /* 0xffffffbc00e07947 */ /* 0x000fea000383ffff */
.L_x_139:
[----:B-1----:R1:W3:Y:S02]  /*b570*/  SYNCS.PHASECHK.TRANS64.TRYWAIT P0, [R164+URZ+0x250], R5 ;  /* 0x00025005a40075a7 */ /* 0x0022e400080011ff */
[----:B---3--:R-:W-:Y:S05]  /*b580*/  @!P0 NANOSLEEP.SYNCS 0x989680 ;  /* 0x009896800000895d */ /* 0x008fea0003900000 */
[----:B------:R-:W3:Y:S02]  /*b590*/  @!P0 SYNCS.PHASECHK.TRANS64 P0, [R164+URZ+0x250], R5 ;  /* 0x00025005a40085a7 */ /* 0x000ee400080010ff */
[----:B---3--:R-:W-:Y:S05]  /*b5a0*/  @!P0 BRA `(.L_x_139) ;  /* 0xfffffffc00f08947 */ /* 0x008fea000383ffff */
[----:B------:R-:W-:Y:S05]  /*b5b0*/  BRA `(.L_x_138) ;  /* 0xffffffc000387947 */ /* 0x000fea000383ffff */
.L_x_148:
[----:B---3--:R3:W4:Y:S02]  /*b5c0*/  SYNCS.PHASECHK.TRANS64.TRYWAIT P0, [R200+URZ+0x200], R3 ;  /* 0x00020003c80075a7 */ /* 0x00872400080011ff */
[----:B----4-:R-:W-:Y:S05]  /*b5d0*/  @!P0 NANOSLEEP.SYNCS 0x989680 ;  /* 0x009896800000895d */ /* 0x010fea0003900000 */
[----:B------:R-:W4:Y:S02]  /*b5e0*/  @!P0 SYNCS.PHASECHK.TRANS64 P0, [R200+URZ+0x200], R3 ;  /* 0x00020003c80085a7 */ /* 0x000f2400080010ff */
[----:B----4-:R-:W-:Y:S05]  /*b5f0*/  @!P0 BRA `(.L_x_148) ;  /* 0xfffffffc00f08947 */ /* 0x010fea000383ffff */
[----:B------:R-:W-:Y:S05]  /*b600*/  BRA `(.L_x_147) ;  /* 0xffffffd400487947 */ /* 0x000fea000383ffff */
        .weak           $__internal_0_$__cuda_sm10x_tcgen05_guardrail_trap_col_being_dealloced_not_returned_by_alloc
        .type           $__internal_0_$__cuda_sm10x_tcgen05_guardrail_trap_col_being_dealloced_not_returned_by_alloc,@function
        .size           $__internal_0_$__cuda_sm10x_tcgen05_guardrail_trap_col_being_dealloced_not_returned_by_alloc,($__internal_1_$__cuda_sm10x_tcgen05_guardrail_trap_phase_invalid_during_alloc - $__internal_0_$__cuda_sm10x_tcgen05_guardrail_trap_col_being_dealloced_not_returned_by_alloc)
$__internal_0_$__cuda_sm10x_tcgen05_guardrail_trap_col_being_dealloced_not_returned_by_alloc:
[----:B------:R-:W-:Y:S05]  /*b610*/  BPT.TRAP 0x1 ;  /* 0x000000040000795c */ /* 0x000fea0000300000 */
[----:B------:R-:W-:-:S04]  /*b620*/  HFMA2 R3, -RZ, RZ, 0, 0 ;  /* 0x00000000ff037431 */ /* 0x000fc800000001ff */
[----:B------:R-:W-:Y:S05]  /*b630*/  RET.REL.NODEC R2 `(_ZN7cutlass13device_kernelINS_4gemm6kernel13GemmUniversalIN4cute5tupleIJiiiiEEENS1_10collective13CollectiveMmaINS1_35MainloopSm100TmaUmmaWarpSpecializedILi32ELi2ELi4ENS5_IJNS4_1CILi2EEENSA_ILi4EEENSA_ILi1EEEEEEEENS5_IJNSA_ILi256EEENSA_ILi128EEENSA_ILi32EEEEEENS_12float_e4m3_tENS5_IJlSD_lEEESK_SL_NS4_8TiledMMAINS4_8MMA_AtomIJNS4_10MMA_TraitsINS4_25SM100_MMA_F8F6F4_2x1SM_SSEJSK_SK_fSG_SH_NS4_17integral_constantINS4_4UMMA5MajorELSS_0EEEST_NSQ_INSR_7ScaleInELSU_0EEESV_EEEEEENS4_6LayoutINS5_IJSD_SD_SD_EEENS5_IJNSA_ILi0EEES10_S10_EEEEENS5_IJNS4_10UnderscoreES13_S13_EEEEENS4_28SM100_TMA_2SM_LOAD_MULTICASTENS4_14ComposedLayoutINS4_7SwizzleILi1ELi4ELi3EEENS4_18smem_ptr_flag_bitsILi8EEENSY_INS5_IJNSA_ILi8EEESI_EEENS5_IJSI_SD_EEEEEEEvNS4_8identityENS4_18SM100_TMA_2SM_LOADES1G_vS1H_EENS_8epilogue10collective18CollectiveEpilogueINS1K_23Sm100TmaWarpSpecializedILi2ELi2ELi64ELb0ELb0EEEJNS5_IJSH_SH_SI_EEENS5_IJNSY_ISH_SD_EENSY_INSA_ILi64EEESD_EEEEESK_SL_SK_SL_NS1K_6fusion15FusionCallbacksIS1O_NS1U_17LinearCombinationISK_fSK_fLNS_15FloatRoundStyleE2EEES1P_S1T_JEEENS4_5SM1004TMEM4LOAD26SM100_TMEM_LOAD_32dp32b64xENS4_13SM90_TMA_LOADENS17_INS18_ILi2ELi4ELi3EEES1B_NSY_INS5_IJS1C_S1R_EEENS5_IJS1R_SD_EEEEEEENS4_39AutoVectorizingCopyWithAssumedAlignmentILi128EEENS4_14SM90_TMA_STOREES29_S2B_S2B_EEEvvEEEEvNT_6ParamsE) ;  /* 0xffffff4802707950 */ /* 0x000fea0003c3ffff */
        .weak           $__internal_1_$__cuda_sm10x_tcgen05_guardrail_trap_phase_invalid_during_alloc
        .type           $__internal_1_$__cuda_sm10x_tcgen05_guardrail_trap_phase_invalid_during_alloc,@function
        .size           $__internal_1_$__cuda_sm10x_tcgen05_guardrail_trap_phase_invalid_during_alloc,($__internal_2_$__cuda_sm10x_tcgen05_guardrail_trap_unallocated_columns_being_dealloced - $__internal_1_$__cuda_sm10x_tcgen05_guardrail_trap_phase_invalid_during_alloc)
$__internal_1_$__cuda_sm10x_tcgen05_guardrail_trap_phase_invalid_during_alloc:
[----:B------:R-:W-:Y:S05]  /*b640*/  BPT.TRAP 0x1 ;  /* 0x000000040000795c */ /* 0x000fea0000300000 */
[----:B------:R-:W-:-:S04]  /*b650*/  MOV R5, 0x0 ;  /* 0x0000000000057802 */ /* 0x000fc80000000f00 */
[----:B------:R-:W-:Y:S05]  /*b660*/  RET.REL.NODEC R4 `(_ZN7cutlass13device_kernelINS_4gemm6kernel13GemmUniversalIN4cute5tupleIJiiiiEEENS1_10collective13CollectiveMmaINS1_35MainloopSm100TmaUmmaWarpSpecializedILi32ELi2ELi4ENS5_IJNS4_1CILi2EEENSA_ILi4EEENSA_ILi1EEEEEEEENS5_IJNSA_ILi256EEENSA_ILi128EEENSA_ILi32EEEEEENS_12float_e4m3_tENS5_IJlSD_lEEESK_SL_NS4_8TiledMMAINS4_8MMA_AtomIJNS4_10MMA_TraitsINS4_25SM100_MMA_F8F6F4_2x1SM_SSEJSK_SK_fSG_SH_NS4_17integral_constantINS4_4UMMA5MajorELSS_0EEEST_NSQ_INSR_7ScaleInELSU_0EEESV_EEEEEENS4_6LayoutINS5_IJSD_SD_SD_EEENS5_IJNSA_ILi0EEES10_S10_EEEEENS5_IJNS4_10UnderscoreES13_S13_EEEEENS4_28SM100_TMA_2SM_LOAD_MULTICASTENS4_14ComposedLayoutINS4_7SwizzleILi1ELi4ELi3EEENS4_18smem_ptr_flag_bitsILi8EEENSY_INS5_IJNSA_ILi8EEESI_EEENS5_IJSI_SD_EEEEEEEvNS4_8identityENS4_18SM100_TMA_2SM_LOADES1G_vS1H_EENS_8epilogue10collective18CollectiveEpilogueINS1K_23Sm100TmaWarpSpecializedILi2ELi2ELi64ELb0ELb0EEEJNS5_IJSH_SH_SI_EEENS5_IJNSY_ISH_SD_EENSY_INSA_ILi64EEESD_EEEEESK_SL_SK_SL_NS1K_6fusion15FusionCallbacksIS1O_NS1U_17LinearCombinationISK_fSK_fLNS_15FloatRoundStyleE2EEES1P_S1T_JEEENS4_5SM1004TMEM4LOAD26SM100_TMEM_LOAD_32dp32b64xENS4_13SM90_TMA_LOADENS17_INS18_ILi2ELi4ELi3EEES1B_NSY_INS5_IJS1C_S1R_EEENS5_IJS1R_SD_EEEEEEENS4_39AutoVectorizingCopyWithAssumedAlignmentILi128EEENS4_14SM90_TMA_STOREES29_S2B_S2B_EEEvvEEEEvNT_6ParamsE) ;  /* 0xffffff4804647950 */ /* 0x000fea0003c3ffff */
        .weak           $__internal_2_$__cuda_sm10x_tcgen05_guardrail_trap_unallocated_columns_being_dealloced
        .type           $__internal_2_$__cuda_sm10x_tcgen05_guardrail_trap_unallocated_columns_being_dealloced,@function
        .size           $__internal_2_$__cuda_sm10x_tcgen05_guardrail_trap_unallocated_columns_being_dealloced,(.L_x_249 - $__internal_2_$__cuda_sm10x_tcgen05_guardrail_trap_unallocated_columns_being_dealloced)
$__internal_2_$__cuda_sm10x_tcgen05_guardrail_trap_unallocated_columns_being_dealloced:
[----:B------:R-:W-:Y:S05]  /*b670*/  BPT.TRAP 0x1 ;  /* 0x000000040000795c */ /* 0x000fea0000300000 */
[----:B------:R-:W-:-:S04]  /*b680*/  HFMA2 R3, -RZ, RZ, 0, 0 ;  /* 0x00000000ff037431 */ /* 0x000fc800000001ff */
[----:B------:R-:W-:Y:S05]  /*b690*/  RET.REL.NODEC R2 `(_ZN7cutlass13device_kernelINS_4gemm6kernel13GemmUniversalIN4cute5tupleIJiiiiEEENS1_10collective13CollectiveMmaINS1_35MainloopSm100TmaUmmaWarpSpecializedILi32ELi2ELi4ENS5_IJNS4_1CILi2EEENSA_ILi4EEENSA_ILi1EEEEEEEENS5_IJNSA_ILi256EEENSA_ILi128EEENSA_ILi32EEEEEENS_12float_e4m3_tENS5_IJlSD_lEEESK_SL_NS4_8TiledMMAINS4_8MMA_AtomIJNS4_10MMA_TraitsINS4_25SM100_MMA_F8F6F4_2x1SM_SSEJSK_SK_fSG_SH_NS4_17integral_constantINS4_4UMMA5MajorELSS_0EEEST_NSQ_INSR_7ScaleInELSU_0EEESV_EEEEEENS4_6LayoutINS5_IJSD_SD_SD_EEENS5_IJNSA_ILi0EEES10_S10_EEEEENS5_IJNS4_10UnderscoreES13_S13_EEEEENS4_28SM100_TMA_2SM_LOAD_MULTICASTENS4_14ComposedLayoutINS4_7SwizzleILi1ELi4ELi3EEENS4_18smem_ptr_flag_bitsILi8EEENSY_INS5_IJNSA_ILi8EEESI_EEENS5_IJSI_SD_EEEEEEEvNS4_8identityENS4_18SM100_TMA_2SM_LOADES1G_vS1H_EENS_8epilogue10collective18CollectiveEpilogueINS1K_23Sm100TmaWarpSpecializedILi2ELi2ELi64ELb0ELb0EEEJNS5_IJSH_SH_SI_EEENS5_IJNSY_ISH_SD_EENSY_INSA_ILi64EEESD_EEEEESK_SL_SK_SL_NS1K_6fusion15FusionCallbacksIS1O_NS1U_17LinearCombinationISK_fSK_fLNS_15FloatRoundStyleE2EEES1P_S1T_JEEENS4_5SM1004TMEM4LOAD26SM100_TMEM_LOAD_32dp32b64xENS4_13SM90_TMA_LOADENS17_INS18_ILi2ELi4ELi3EEES1B_NSY_INS5_IJS1C_S1R_EEENS5_IJS1R_SD_EEEEEEENS4_39AutoVectorizingCopyWithAssumedAlignmentILi128EEENS4_14SM90_TMA_STOREES29_S2B_S2B_EEEvvEEEEvNT_6ParamsE) ;  /* 0xffffff4802587950 */ /* 0x000fea0003c3ffff */
.L_x_248:
[----:B------:R-:W-:-:S00]  /*b6a0*/  BRA `(.L_x_248) ;  /* 0xfffffffc00fc7947 */ /* 0x000fc0000383ffff */
[----:B------:R-:W-:-:S00]  /*b6b0*/  NOP ;  /* 0x0000000000007918 */ /* 0x000fc00000000000 */
        /* <DEDUP_REMOVED lines=12> */
.L_x_249:


//--------------------- .nv.global.init           --------------------------
	.section	.nv.global.init,"aw",@progbits
.nv.global.init:
	.type		$str$27,@object
	.size		$str$27,($str$28 - $str$27)
$str$27:
        /*0000*/ 	.byte	0x28, 0x61, 0x64, 0x64, 0x72, 0x65, 0x73, 0x73, 0x20, 0x26, 0x20, 0x6d, 0x61, 0x73, 0x6b, 0x29
        /*0010*/ 	.byte	0x20, 0x3d, 0x3d, 0x20, 0x30, 0x00
	.type		$str$28,@object
	.size		$str$28,($str$26 - $str$28)
$str$28:
        /*0016*/ 	.byte	0x2f, 0x74, 0x6d, 0x70, 0x2f, 0x63, 0x75, 0x74, 0x6c, 0x61, 0x73, 0x73, 0x5f, 0x73, 0x77, 0x65
        /*0026*/ 	.byte	0x65, 0x70, 0x5f, 0x73, 0x72, 0x63, 0x2f, 0x69, 0x6e, 0x63, 0x6c, 0x75, 0x64, 0x65, 0x2f, 0x63
        /*0036*/ 	.byte	0x75, 0x74, 0x65, 0x2f, 0x70, 0x6f, 0x69, 0x6e, 0x74, 0x65, 0x72, 0x5f, 0x66, 0x6c, 0x61, 0x67
        /*0046*/ 	.byte	0x67, 0x65, 0x64, 0x2e, 0x68, 0x70, 0x70, 0x00
	.type		$str$26,@object
	.size		$str$26,($str$25 - $str$26)
$str$26:
        /*004e*/ 	.byte	0x2f, 0x74, 0x6d, 0x70, 0x2f, 0x63, 0x75, 0x74, 0x6c, 0x61, 0x73, 0x73, 0x5f, 0x73, 0x77, 0x65
        /*005e*/ 	.byte	0x65, 0x70, 0x5f, 0x73, 0x72, 0x63, 0x2f, 0x69, 0x6e, 0x63, 0x6c, 0x75, 0x64, 0x65, 0x2f, 0x63
        /*006e*/ 	.byte	0x75, 0x74, 0x65, 0x2f, 0x61, 0x74, 0x6f, 0x6d, 0x2f, 0x63, 0x6f, 0x70, 0x79, 0x5f, 0x74, 0x72
        /*007e*/ 	.byte	0x61, 0x69, 0x74, 0x73, 0x5f, 0x73, 0x6d, 0x31, 0x30, 0x30, 0x2e, 0x68, 0x70, 0x70, 0x00
	.type		$str$25,@object
	.size		$str$25,(__unnamed_1 - $str$25)
$str$25:
        /*008d*/ 	.byte	0x28, 0x28, 0x75, 0x69, 0x6e, 0x74, 0x33, 0x32, 0x5f, 0x74, 0x28, 0x74, 0x68, 0x72, 0x65, 0x61
        /*009d*/ 	.byte	0x64, 0x49, 0x64, 0x78, 0x2e, 0x78, 0x29, 0x20, 0x2f, 0x20, 0x33, 0x32, 0x29, 0x20, 0x25, 0x20
        /*00ad*/ 	.byte	0x34, 0x29, 0x20, 0x3d, 0x3d, 0x20, 0x28, 0x28, 0x28, 0x74, 0x6d, 0x65, 0x6d, 0x5f, 0x61, 0x64
        /*00bd*/ 	.byte	0x64, 0x72, 0x20, 0x3e, 0x3e, 0x20, 0x31, 0x36, 0x29, 0x20, 0x2f, 0x20, 0x33, 0x32, 0x29, 0x20
        /*00cd*/ 	.byte	0x25, 0x20, 0x34, 0x29, 0x00
	.type		__unnamed_1,@object
	.size		__unnamed_1,(__unnamed_2 - __unnamed_1)
__unnamed_1:
        /*00d2*/ 	.byte	0x61, 0x75, 0x74, 0x6f, 0x20, 0x63, 0x75, 0x74, 0x65, 0x3a, 0x3a, 0x61, 0x73, 0x5f, 0x70, 0x6f
        /* <DEDUP_REMOVED lines=24> */
        /*0262*/ 	.byte	0x43, 0x3c, 0x38, 0x31, 0x39, 0x32, 0x3e, 0x3e, 0x3e, 0x3e, 0x5d, 0x00
	.type		__unnamed_2,@object
	.size		__unnamed_2,(.L_2 - __unnamed_2)
__unnamed_2:
        /* <DEDUP_REMOVED lines=42> */
        /*050e*/ 	.byte	0x3e, 0x3e, 0x3e, 0x3e, 0x5d, 0x00
.L_2:


//--------------------- .nv.shared._ZN7cutlass13device_kernelINS_4gemm6kernel13GemmUniversalIN4cute5tupleIJiiiiEEENS1_10collective13CollectiveMmaINS1_35MainloopSm100TmaUmmaWarpSpecializedILi32ELi2ELi4ENS5_IJNS4_1CILi2EEENSA_ILi4EEENSA_ILi1EEEEEEEENS5_IJNSA_ILi256EEENSA_ILi128EEENSA_ILi32EEEEEENS_12float_e4m3_tENS5_IJlSD_lEEESK_SL_NS4_8TiledMMAINS4_8MMA_AtomIJNS4_10MMA_TraitsINS4_25SM100_MMA_F8F6F4_2x1SM_SSEJSK_SK_fSG_SH_NS4_17integral_constantINS4_4UMMA5MajorELSS_0EEEST_NSQ_INSR_7ScaleInELSU_0EEESV_EEEEEENS4_6LayoutINS5_IJSD_SD_SD_EEENS5_IJNSA_ILi0EEES10_S10_EEEEENS5_IJNS4_10UnderscoreES13_S13_EEEEENS4_28SM100_TMA_2SM_LOAD_MULTICASTENS4_14ComposedLayoutINS4_7SwizzleILi1ELi4ELi3EEENS4_18smem_ptr_flag_bitsILi8EEENSY_INS5_IJNSA_ILi8EEESI_EEENS5_IJSI_SD_EEEEEEEvNS4_8identityENS4_18SM100_TMA_2SM_LOADES1G_vS1H_EENS_8epilogue10collective18CollectiveEpilogueINS1K_23Sm100TmaWarpSpecializedILi2ELi2ELi64ELb0ELb0EEEJNS5_IJSH_SH_SI_EEENS5_IJNSY_ISH_SD_EENSY_INSA_ILi64EEESD_EEEEESK_SL_SK_SL_NS1K_6fusion15FusionCallbacksIS1O_NS1U_17LinearCombinationISK_fSK_fLNS_15FloatRoundStyleE2EEES1P_S1T_JEEENS4_5SM1004TMEM4LOAD26SM100_TMEM_LOAD_32dp32b64xENS4_13SM90_TMA_LOADENS17_INS18_ILi2ELi4ELi3EEES1B_NSY_INS5_IJS1C_S1R_EEENS5_IJS1R_SD_EEEEEEENS4_39AutoVectorizingCopyWithAssumedAlignmentILi128EEENS4_14SM90_TMA_STOREES29_S2B_S2B_EEEvvEEEEvNT_6ParamsE --------------------------
	.section	.nv.shared._ZN7cutlass13device_kernelINS_4gemm6kernel13GemmUniversalIN4cute5tupleIJiiiiEEENS1_10collective13CollectiveMmaINS1_35MainloopSm100TmaUmmaWarpSpecializedILi32ELi2ELi4ENS5_IJNS4_1CILi2EEENSA_ILi4EEENSA_ILi1EEEEEEEENS5_IJNSA_ILi256EEENSA_ILi128EEENSA_ILi32EEEEEENS_12float_e4m3_tENS5_IJlSD_lEEESK_SL_NS4_8TiledMMAINS4_8MMA_AtomIJNS4_10MMA_TraitsINS4_25SM100_MMA_F8F6F4_2x1SM_SSEJSK_SK_fSG_SH_NS4_17integral_constantINS4_4UMMA5MajorELSS_0EEEST_NSQ_INSR_7ScaleInELSU_0EEESV_EEEEEENS4_6LayoutINS5_IJSD_SD_SD_EEENS5_IJNSA_ILi0EEES10_S10_EEEEENS5_IJNS4_10UnderscoreES13_S13_EEEEENS4_28SM100_TMA_2SM_LOAD_MULTICASTENS4_14ComposedLayoutINS4_7SwizzleILi1ELi4ELi3EEENS4_18smem_ptr_flag_bitsILi8EEENSY_INS5_IJNSA_ILi8EEESI_EEENS5_IJSI_SD_EEEEEEEvNS4_8identityENS4_18SM100_TMA_2SM_LOADES1G_vS1H_EENS_8epilogue10collective18CollectiveEpilogueINS1K_23Sm100TmaWarpSpecializedILi2ELi2ELi64ELb0ELb0EEEJNS5_IJSH_SH_SI_EEENS5_IJNSY_ISH_SD_EENSY_INSA_ILi64EEESD_EEEEESK_SL_SK_SL_NS1K_6fusion15FusionCallbacksIS1O_NS1U_17LinearCombinationISK_fSK_fLNS_15FloatRoundStyleE2EEES1P_S1T_JEEENS4_5SM1004TMEM4LOAD26SM100_TMEM_LOAD_32dp32b64xENS4_13SM90_TMA_LOADENS17_INS18_ILi2ELi4ELi3EEES1B_NSY_INS5_IJS1C_S1R_EEENS5_IJS1R_SD_EEEEEEENS4_39AutoVectorizingCopyWithAssumedAlignmentILi128EEENS4_14SM90_TMA_STOREES29_S2B_S2B_EEEvvEEEEvNT_6ParamsE,"aw",@nobits
	.sectionflags	@""
	.align	16
	.zero		1024


//--------------------- .nv.shared.reserved.0     --------------------------
	.section	.nv.shared.reserved.0,"aw",@nobits
	.weak		__nv_reservedSMEM_offset_0_alias
	.size		__nv_reservedSMEM_offset_0_alias, 0, 64
	.other		__nv_reservedSMEM_offset_0_alias,@"STO_CUDA_RESERVED_SHARED STV_DEFAULT"
__nv_reservedSMEM_offset_0_alias:
	.zero		0
.nv.shared.reserved.0:
	.zero		64
	.weak		__nv_reservedSMEM_tcgen05_partition
	.type		__nv_reservedSMEM_tcgen05_partition,@object
	.size		__nv_reservedSMEM_tcgen05_partition,(.L_0 - __nv_reservedSMEM_tcgen05_partition)
__nv_reservedSMEM_tcgen05_partition:
	.zero		32
.L_0:


//--------------------- .nv.global                --------------------------
	.section	.nv.global,"aw",@nobits
.nv.global:
	.type		_ZN40_INTERNAL_1b966ffc_4_k_cu_f829bbe2_239964cute1_E,@object
	.size		_ZN40_INTERNAL_1b966ffc_4_k_cu_f829bbe2_239964cute1_E,(_ZN40_INTERNAL_1b966ffc_4_k_cu_f829bbe2_239964cuda3std3__45__cpo6cbeginE - _ZN40_INTERNAL_1b966ffc_4_k_cu_f829bbe2_239964cute1_E)
_ZN40_INTERNAL_1b966ffc_4_k_cu_f829bbe2_239964cute1_E:
	.zero		1
	.type		_ZN40_INTERNAL_1b966ffc_4_k_cu_f829bbe2_239964cuda3std3__45__cpo6cbeginE,@object
	.size		_ZN40_INTERNAL_1b966ffc_4_k_cu_f829bbe2_239964cuda3std3__45__cpo6cbeginE,(_ZN40_INTERNAL_1b966ffc_4_k_cu_f829bbe2_239964cuda3std3__48in_placeE - _ZN40_INTERNAL_1b966ffc_4_k_cu_f829bbe2_239964cuda3std3__45__cpo6cbeginE)
_ZN40_INTERNAL_1b966ffc_4_k_cu_f829bbe2_239964cuda3std3__45__cpo6cbeginE:
	.zero		1
	.type		_ZN40_INTERNAL_1b966ffc_4_k_cu_f829bbe2_239964cuda3std3__48in_placeE,@object
	.size		_ZN40_INTERNAL_1b966ffc_4_k_cu_f829bbe2_239964cuda3std3__48in_placeE,(_ZN40_INTERNAL_1b966ffc_4_k_cu_f829bbe2_239964cuda3std6ranges3__45__cpo9iter_moveE - _ZN40_INTERNAL_1b966ffc_4_k_cu_f829bbe2_239964cuda3std3__48in_placeE)
_ZN40_INTERNAL_1b966ffc_4_k_cu_f829bbe2_239964cuda3std3__48in_placeE:
	.zero		1
	.type		_ZN40_INTERNAL_1b966ffc_4_k_cu_f829bbe2_239964cuda3std6ranges3__45__cpo9iter_moveE,@object
	.size		_ZN40_INTERNAL_1b966ffc_4_k_cu_f829bbe2_239964cuda3std6ranges3__45__cpo9iter_moveE,(_ZN40_INTERNAL_1b966ffc_4_k_cu_f829bbe2_239964cuda3std3__45__cpo5beginE - _ZN40_INTERNAL_1b966ffc_4_k_cu_f829bbe2_239964cuda3std6ranges3__45__cpo9iter_moveE)
_ZN40_INTERNAL_1b966ffc_4_k_cu_f829bbe2_239964cuda3std6ranges3__45__cpo9iter_moveE:
	.zero		1
	.type		_ZN40_INTERNAL_1b966ffc_4_k_cu_f829bbe2_239964cuda3std3__45__cpo5beginE,@object
	.size		_ZN40_INTERNAL_1b966ffc_4_k_cu_f829bbe2_239964cuda3std3__45__cpo5beginE,(_ZN40_INTERNAL_1b966ffc_4_k_cu_f829bbe2_239964cuda3std3__442_GLOBAL__N__1b966ffc_4_k_cu_f829bbe2_239966ignoreE - _ZN40_INTERNAL_1b966ffc_4_k_cu_f829bbe2_239964cuda3std3__45__cpo5beginE)
_ZN40_INTERNAL_1b966ffc_4_k_cu_f829bbe2_239964cuda3std3__45__cpo5beginE:
	.zero		1
	.type		_ZN40_INTERNAL_1b966ffc_4_k_cu_f829bbe2_239964cuda3std3__442_GLOBAL__N__1b966ffc_4_k_cu_f829bbe2_239966ignoreE,@object
	.size		_ZN40_INTERNAL_1b966ffc_4_k_cu_f829bbe2_239964cuda3std3__442_GLOBAL__N__1b966ffc_4_k_cu_f829bbe2_239966ignoreE,(_ZN40_INTERNAL_1b966ffc_4_k_cu_f829bbe2_239964cute7productE - _ZN40_INTERNAL_1b966ffc_4_k_cu_f829bbe2_239964cuda3std3__442_GLOBAL__N__1b966ffc_4_k_cu_f829bbe2_239966ignoreE)
_ZN40_INTERNAL_1b966ffc_4_k_cu_f829bbe2_239964cuda3std3__442_GLOBAL__N__1b966ffc_4_k_cu_f829bbe2_239966ignoreE:
	.zero		1
	.type		_ZN40_INTERNAL_1b966ffc_4_k_cu_f829bbe2_239964cute7productE,@object
	.size		_ZN40_INTERNAL_1b966ffc_4_k_cu_f829bbe2_239964cute7productE,(_ZN40_INTERNAL_1b966ffc_4_k_cu_f829bbe2_239964cuda3std3__45__cpo3endE - _ZN40_INTERNAL_1b966ffc_4_k_cu_f829bbe2_239964cute7productE)
_ZN40_INTERNAL_1b966ffc_4_k_cu_f829bbe2_239964cute7productE:
	.zero		1
	.type		_ZN40_INTERNAL_1b966ffc_4_k_cu_f829bbe2_239964cuda3std3__45__cpo3endE,@object
	.size		_ZN40_INTERNAL_1b966ffc_4_k_cu_f829bbe2_239964cuda3std3__45__cpo3endE,(_ZN40_INTERNAL_1b966ffc_4_k_cu_f829bbe2_239964cuda3std3__419piecewise_constructE - _ZN40_INTERNAL_1b966ffc_4_k_cu_f829bbe2_239964cuda3std3__45__cpo3endE)
_ZN40_INTERNAL_1b966ffc_4_k_cu_f829bbe2_239964cuda3std3__45__cpo3endE:
	.zero		1
	.type		_ZN40_INTERNAL_1b966ffc_4_k_cu_f829bbe2_239964cuda3std3__419piecewise_constructE,@object
	.size		_ZN40_INTERNAL_1b966ffc_4_k_cu_f829bbe2_239964cuda3std3__419piecewise_constructE,(_ZN40_INTERNAL_1b966ffc_4_k_cu_f829bbe2_239964cuda3std3__45__cpo4cendE - _ZN40_INTERNAL_1b966ffc_4_k_cu_f829bbe2_239964cuda3std3__419piecewise_constructE)
_ZN40_INTERNAL_1b966ffc_4_k_cu_f829bbe2_239964cuda3std3__419piecewise_constructE:
	.zero		1
	.type		_ZN40_INTERNAL_1b966ffc_4_k_cu_f829bbe2_239964cuda3std3__45__cpo4cendE,@object
	.size		_ZN40_INTERNAL_1b966ffc_4_k_cu_f829bbe2_239964cuda3std3__45__cpo4cendE,(_ZN40_INTERNAL_1b966ffc_4_k_cu_f829bbe2_239964cuda3std6ranges3__45__cpo4swapE - _ZN40_INTERNAL_1b966ffc_4_k_cu_f829bbe2_239964cuda3std3__45__cpo4cendE)
_ZN40_INTERNAL_1b966ffc_4_k_cu_f829bbe2_239964cuda3std3__45__cpo4cendE:
	.zero		1
	.type		_ZN40_INTERNAL_1b966ffc_4_k_cu_f829bbe2_239964cuda3std6ranges3__45__cpo4swapE,@object
	.size		_ZN40_INTERNAL_1b966ffc_4_k_cu_f829bbe2_239964cuda3std6ranges3__45__cpo4swapE,(.L_10 - _ZN40_INTERNAL_1b966ffc_4_k_cu_f829bbe2_239964cuda3std6ranges3__45__cpo4swapE)
_ZN40_INTERNAL_1b966ffc_4_k_cu_f829bbe2_239964cuda3std6ranges3__45__cpo4swapE:
	.zero		1
.L_10:


//--------------------- .nv.constant0._ZN7cutlass13device_kernelINS_4gemm6kernel13GemmUniversalIN4cute5tupleIJiiiiEEENS1_10collective13CollectiveMmaINS1_35MainloopSm100TmaUmmaWarpSpecializedILi32ELi2ELi4ENS5_IJNS4_1CILi2EEENSA_ILi4EEENSA_ILi1EEEEEEEENS5_IJNSA_ILi256EEENSA_ILi128EEENSA_ILi32EEEEEENS_12float_e4m3_tENS5_IJlSD_lEEESK_SL_NS4_8TiledMMAINS4_8MMA_AtomIJNS4_10MMA_TraitsINS4_25SM100_MMA_F8F6F4_2x1SM_SSEJSK_SK_fSG_SH_NS4_17integral_constantINS4_4UMMA5MajorELSS_0EEEST_NSQ_INSR_7ScaleInELSU_0EEESV_EEEEEENS4_6LayoutINS5_IJSD_SD_SD_EEENS5_IJNSA_ILi0EEES10_S10_EEEEENS5_IJNS4_10UnderscoreES13_S13_EEEEENS4_28SM100_TMA_2SM_LOAD_MULTICASTENS4_14ComposedLayoutINS4_7SwizzleILi1ELi4ELi3EEENS4_18smem_ptr_flag_bitsILi8EEENSY_INS5_IJNSA_ILi8EEESI_EEENS5_IJSI_SD_EEEEEEEvNS4_8identityENS4_18SM100_TMA_2SM_LOADES1G_vS1H_EENS_8epilogue10collective18CollectiveEpilogueINS1K_23Sm100TmaWarpSpecializedILi2ELi2ELi64ELb0ELb0EEEJNS5_IJSH_SH_SI_EEENS5_IJNSY_ISH_SD_EENSY_INSA_ILi64EEESD_EEEEESK_SL_SK_SL_NS1K_6fusion15FusionCallbacksIS1O_NS1U_17LinearCombinationISK_fSK_fLNS_15FloatRoundStyleE2EEES1P_S1T_JEEENS4_5SM1004TMEM4LOAD26SM100_TMEM_LOAD_32dp32b64xENS4_13SM90_TMA_LOADENS17_INS18_ILi2ELi4ELi3EEES1B_NSY_INS5_IJS1C_S1R_EEENS5_IJS1R_SD_EEEEEEENS4_39AutoVectorizingCopyWithAssumedAlignmentILi128EEENS4_14SM90_TMA_STOREES29_S2B_S2B_EEEvvEEEEvNT_6ParamsE --------------------------
	.section	.nv.constant0._ZN7cutlass13device_kernelINS_4gemm6kernel13GemmUniversalIN4cute5tupleIJiiiiEEENS1_10collective13CollectiveMmaINS1_35MainloopSm100TmaUmmaWarpSpecializedILi32ELi2ELi4ENS5_IJNS4_1CILi2EEENSA_ILi4EEENSA_ILi1EEEEEEEENS5_IJNSA_ILi256EEENSA_ILi128EEENSA_ILi32EEEEEENS_12float_e4m3_tENS5_IJlSD_lEEESK_SL_NS4_8TiledMMAINS4_8MMA_AtomIJNS4_10MMA_TraitsINS4_25SM100_MMA_F8F6F4_2x1SM_SSEJSK_SK_fSG_SH_NS4_17integral_constantINS4_4UMMA5MajorELSS_0EEEST_NSQ_INSR_7ScaleInELSU_0EEESV_EEEEEENS4_6LayoutINS5_IJSD_SD_SD_EEENS5_IJNSA_ILi0EEES10_S10_EEEEENS5_IJNS4_10UnderscoreES13_S13_EEEEENS4_28SM100_TMA_2SM_LOAD_MULTICASTENS4_14ComposedLayoutINS4_7SwizzleILi1ELi4ELi3EEENS4_18smem_ptr_flag_bitsILi8EEENSY_INS5_IJNSA_ILi8EEESI_EEENS5_IJSI_SD_EEEEEEEvNS4_8identityENS4_18SM100_TMA_2SM_LOADES1G_vS1H_EENS_8epilogue10collective18CollectiveEpilogueINS1K_23Sm100TmaWarpSpecializedILi2ELi2ELi64ELb0ELb0EEEJNS5_IJSH_SH_SI_EEENS5_IJNSY_ISH_SD_EENSY_INSA_ILi64EEESD_EEEEESK_SL_SK_SL_NS1K_6fusion15FusionCallbacksIS1O_NS1U_17LinearCombinationISK_fSK_fLNS_15FloatRoundStyleE2EEES1P_S1T_JEEENS4_5SM1004TMEM4LOAD26SM100_TMEM_LOAD_32dp32b64xENS4_13SM90_TMA_LOADENS17_INS18_ILi2ELi4ELi3EEES1B_NSY_INS5_IJS1C_S1R_EEENS5_IJS1R_SD_EEEEEEENS4_39AutoVectorizingCopyWithAssumedAlignmentILi128EEENS4_14SM90_TMA_STOREES29_S2B_S2B_EEEvvEEEEvNT_6ParamsE,"a",@progbits
	.sectionflags	@""
	.align	4
.nv.constant0._ZN7cutlass13device_kernelINS_4gemm6kernel13GemmUniversalIN4cute5tupleIJiiiiEEENS1_10collective13CollectiveMmaINS1_35MainloopSm100TmaUmmaWarpSpecializedILi32ELi2ELi4ENS5_IJNS4_1CILi2EEENSA_ILi4EEENSA_ILi1EEEEEEEENS5_IJNSA_ILi256EEENSA_ILi128EEENSA_ILi32EEEEEENS_12float_e4m3_tENS5_IJlSD_lEEESK_SL_NS4_8TiledMMAINS4_8MMA_AtomIJNS4_10MMA_TraitsINS4_25SM100_MMA_F8F6F4_2x1SM_SSEJSK_SK_fSG_SH_NS4_17integral_constantINS4_4UMMA5MajorELSS_0EEEST_NSQ_INSR_7ScaleInELSU_0EEESV_EEEEEENS4_6LayoutINS5_IJSD_SD_SD_EEENS5_IJNSA_ILi0EEES10_S10_EEEEENS5_IJNS4_10UnderscoreES13_S13_EEEEENS4_28SM100_TMA_2SM_LOAD_MULTICASTENS4_14ComposedLayoutINS4_7SwizzleILi1ELi4ELi3EEENS4_18smem_ptr_flag_bitsILi8EEENSY_INS5_IJNSA_ILi8EEESI_EEENS5_IJSI_SD_EEEEEEEvNS4_8identityENS4_18SM100_TMA_2SM_LOADES1G_vS1H_EENS_8epilogue10collective18CollectiveEpilogueINS1K_23Sm100TmaWarpSpecializedILi2ELi2ELi64ELb0ELb0EEEJNS5_IJSH_SH_SI_EEENS5_IJNSY_ISH_SD_EENSY_INSA_ILi64EEESD_EEEEESK_SL_SK_SL_NS1K_6fusion15FusionCallbacksIS1O_NS1U_17LinearCombinationISK_fSK_fLNS_15FloatRoundStyleE2EEES1P_S1T_JEEENS4_5SM1004TMEM4LOAD26SM100_TMEM_LOAD_32dp32b64xENS4_13SM90_TMA_LOADENS17_INS18_ILi2ELi4ELi3EEES1B_NSY_INS5_IJS1C_S1R_EEENS5_IJS1R_SD_EEEEEEENS4_39AutoVectorizingCopyWithAssumedAlignmentILi128EEENS4_14SM90_TMA_STOREES29_S2B_S2B_EEEvvEEEEvNT_6ParamsE:
	.zero		2944


//--------------------- SYMBOLS --------------------------

	.type		.nv.reservedSmem.offset0,@object
	.size		.nv.reservedSmem.offset0,0x4
	.type		.nv.reservedSmem.cap,@object
	.size		.nv.reservedSmem.cap,0x4
	.type		__assertfail,@function
